//
// Generated by NVIDIA NVVM Compiler
//
// Compiler Build ID: CL-36424714
// Cuda compilation tools, release 13.0, V13.0.88
// Based on NVVM 20.0.0
//

.version 9.0
.target sm_100
.address_size 64

	// .globl	_Z10gpu_jacobiPdS_S_S_S_S_S_S_iiiS_S_S_S_S_S_liii

.visible .entry _Z10gpu_jacobiPdS_S_S_S_S_S_S_iiiS_S_S_S_S_S_liii(
	.param .u64 .ptr .align 1 _Z10gpu_jacobiPdS_S_S_S_S_S_S_iiiS_S_S_S_S_S_liii_param_0,
	.param .u64 .ptr .align 1 _Z10gpu_jacobiPdS_S_S_S_S_S_S_iiiS_S_S_S_S_S_liii_param_1,
	.param .u64 .ptr .align 1 _Z10gpu_jacobiPdS_S_S_S_S_S_S_iiiS_S_S_S_S_S_liii_param_2,
	.param .u64 .ptr .align 1 _Z10gpu_jacobiPdS_S_S_S_S_S_S_iiiS_S_S_S_S_S_liii_param_3,
	.param .u64 .ptr .align 1 _Z10gpu_jacobiPdS_S_S_S_S_S_S_iiiS_S_S_S_S_S_liii_param_4,
	.param .u64 .ptr .align 1 _Z10gpu_jacobiPdS_S_S_S_S_S_S_iiiS_S_S_S_S_S_liii_param_5,
	.param .u64 .ptr .align 1 _Z10gpu_jacobiPdS_S_S_S_S_S_S_iiiS_S_S_S_S_S_liii_param_6,
	.param .u64 .ptr .align 1 _Z10gpu_jacobiPdS_S_S_S_S_S_S_iiiS_S_S_S_S_S_liii_param_7,
	.param .u32 _Z10gpu_jacobiPdS_S_S_S_S_S_S_iiiS_S_S_S_S_S_liii_param_8,
	.param .u32 _Z10gpu_jacobiPdS_S_S_S_S_S_S_iiiS_S_S_S_S_S_liii_param_9,
	.param .u32 _Z10gpu_jacobiPdS_S_S_S_S_S_S_iiiS_S_S_S_S_S_liii_param_10,
	.param .u64 .ptr .align 1 _Z10gpu_jacobiPdS_S_S_S_S_S_S_iiiS_S_S_S_S_S_liii_param_11,
	.param .u64 .ptr .align 1 _Z10gpu_jacobiPdS_S_S_S_S_S_S_iiiS_S_S_S_S_S_liii_param_12,
	.param .u64 .ptr .align 1 _Z10gpu_jacobiPdS_S_S_S_S_S_S_iiiS_S_S_S_S_S_liii_param_13,
	.param .u64 .ptr .align 1 _Z10gpu_jacobiPdS_S_S_S_S_S_S_iiiS_S_S_S_S_S_liii_param_14,
	.param .u64 .ptr .align 1 _Z10gpu_jacobiPdS_S_S_S_S_S_S_iiiS_S_S_S_S_S_liii_param_15,
	.param .u64 .ptr .align 1 _Z10gpu_jacobiPdS_S_S_S_S_S_S_iiiS_S_S_S_S_S_liii_param_16,
	.param .u64 _Z10gpu_jacobiPdS_S_S_S_S_S_S_iiiS_S_S_S_S_S_liii_param_17,
	.param .u32 _Z10gpu_jacobiPdS_S_S_S_S_S_S_iiiS_S_S_S_S_S_liii_param_18,
	.param .u32 _Z10gpu_jacobiPdS_S_S_S_S_S_S_iiiS_S_S_S_S_S_liii_param_19,
	.param .u32 _Z10gpu_jacobiPdS_S_S_S_S_S_S_iiiS_S_S_S_S_S_liii_param_20
)
{
	.reg .b32 	%r<21>;
	.reg .b64 	%rd<53>;
	.reg .b64 	%fd<61>;

	ld.param.u64 	%rd1, [_Z10gpu_jacobiPdS_S_S_S_S_S_S_iiiS_S_S_S_S_S_liii_param_0];
	ld.param.u64 	%rd2, [_Z10gpu_jacobiPdS_S_S_S_S_S_S_iiiS_S_S_S_S_S_liii_param_1];
	ld.param.u64 	%rd3, [_Z10gpu_jacobiPdS_S_S_S_S_S_S_iiiS_S_S_S_S_S_liii_param_2];
	ld.param.u64 	%rd4, [_Z10gpu_jacobiPdS_S_S_S_S_S_S_iiiS_S_S_S_S_S_liii_param_3];
	ld.param.u64 	%rd5, [_Z10gpu_jacobiPdS_S_S_S_S_S_S_iiiS_S_S_S_S_S_liii_param_4];
	ld.param.u64 	%rd6, [_Z10gpu_jacobiPdS_S_S_S_S_S_S_iiiS_S_S_S_S_S_liii_param_5];
	ld.param.u64 	%rd7, [_Z10gpu_jacobiPdS_S_S_S_S_S_S_iiiS_S_S_S_S_S_liii_param_6];
	ld.param.u64 	%rd8, [_Z10gpu_jacobiPdS_S_S_S_S_S_S_iiiS_S_S_S_S_S_liii_param_7];
	ld.param.u32 	%r1, [_Z10gpu_jacobiPdS_S_S_S_S_S_S_iiiS_S_S_S_S_S_liii_param_8];
	ld.param.u32 	%r2, [_Z10gpu_jacobiPdS_S_S_S_S_S_S_iiiS_S_S_S_S_S_liii_param_9];
	ld.param.u32 	%r3, [_Z10gpu_jacobiPdS_S_S_S_S_S_S_iiiS_S_S_S_S_S_liii_param_10];
	ld.param.u64 	%rd9, [_Z10gpu_jacobiPdS_S_S_S_S_S_S_iiiS_S_S_S_S_S_liii_param_11];
	ld.param.u64 	%rd10, [_Z10gpu_jacobiPdS_S_S_S_S_S_S_iiiS_S_S_S_S_S_liii_param_12];
	ld.param.u64 	%rd11, [_Z10gpu_jacobiPdS_S_S_S_S_S_S_iiiS_S_S_S_S_S_liii_param_13];
	ld.param.u64 	%rd12, [_Z10gpu_jacobiPdS_S_S_S_S_S_S_iiiS_S_S_S_S_S_liii_param_14];
	ld.param.u64 	%rd13, [_Z10gpu_jacobiPdS_S_S_S_S_S_S_iiiS_S_S_S_S_S_liii_param_15];
	ld.param.u64 	%rd14, [_Z10gpu_jacobiPdS_S_S_S_S_S_S_iiiS_S_S_S_S_S_liii_param_16];
	cvta.to.global.u64 	%rd15, %rd14;
	cvta.to.global.u64 	%rd16, %rd3;
	cvta.to.global.u64 	%rd17, %rd8;
	cvta.to.global.u64 	%rd18, %rd6;
	cvta.to.global.u64 	%rd19, %rd7;
	cvta.to.global.u64 	%rd20, %rd5;
	cvta.to.global.u64 	%rd21, %rd1;
	cvta.to.global.u64 	%rd22, %rd4;
	cvta.to.global.u64 	%rd23, %rd2;
	cvta.to.global.u64 	%rd24, %rd9;
	cvta.to.global.u64 	%rd25, %rd13;
	cvta.to.global.u64 	%rd26, %rd12;
	cvta.to.global.u64 	%rd27, %rd11;
	cvta.to.global.u64 	%rd28, %rd10;
	mov.u32 	%r4, %ctaid.y;
	div.u32 	%r5, %r4, %r3;
	mul.lo.s32 	%r6, %r5, %r3;
	sub.s32 	%r7, %r4, %r6;
	mov.u32 	%r8, %ntid.z;
	mov.u32 	%r9, %tid.z;
	mad.lo.s32 	%r10, %r5, %r8, %r9;
	mov.u32 	%r11, %ntid.y;
	mov.u32 	%r12, %tid.y;
	mad.lo.s32 	%r13, %r7, %r11, %r12;
	mov.u32 	%r14, %ctaid.x;
	mov.u32 	%r15, %ntid.x;
	mov.u32 	%r16, %tid.x;
	mad.lo.s32 	%r17, %r14, %r15, %r16;
	mad.lo.s32 	%r18, %r10, %r1, %r17;
	mad.lo.s32 	%r19, %r13, %r2, %r18;
	mul.wide.s32 	%rd29, %r19, 8;
	add.s64 	%rd30, %rd28, %rd29;
	mov.b64 	%rd31, 0;
	st.global.u64 	[%rd30], %rd31;
	add.s64 	%rd32, %rd27, %rd29;
	st.global.u64 	[%rd32], %rd31;
	add.s64 	%rd33, %rd26, %rd29;
	st.global.u64 	[%rd33], %rd31;
	add.s64 	%rd34, %rd25, %rd29;
	st.global.u64 	[%rd34], %rd31;
	add.s64 	%rd35, %rd24, %rd29;
	st.global.u64 	[%rd35], %rd31;
	bar.sync 	0;
	add.s64 	%rd36, %rd23, %rd29;
	ld.global.f64 	%fd1, [%rd36];
	add.s64 	%rd37, %rd22, %rd29;
	ld.global.f64 	%fd2, [%rd37];
	add.s64 	%rd38, %rd21, %rd29;
	ld.global.f64 	%fd3, [%rd38];
	mul.f64 	%fd4, %fd2, %fd3;
	sub.f64 	%fd5, %fd1, %fd4;
	add.s64 	%rd39, %rd20, %rd29;
	ld.global.f64 	%fd6, [%rd39];
	ld.global.f64 	%fd7, [%rd38+8];
	fma.rn.f64 	%fd8, %fd6, %fd7, %fd5;
	add.s64 	%rd40, %rd19, %rd29;
	ld.global.f64 	%fd9, [%rd40];
	ld.global.f64 	%fd10, [%rd38+-8];
	fma.rn.f64 	%fd11, %fd9, %fd10, %fd8;
	add.s64 	%rd41, %rd18, %rd29;
	ld.global.f64 	%fd12, [%rd41];
	mul.wide.s32 	%rd42, %r2, 8;
	add.s64 	%rd43, %rd38, %rd42;
	ld.global.f64 	%fd13, [%rd43];
	fma.rn.f64 	%fd14, %fd12, %fd13, %fd11;
	add.s64 	%rd44, %rd17, %rd29;
	ld.global.f64 	%fd15, [%rd44];
	sub.s32 	%r20, %r19, %r2;
	mul.wide.s32 	%rd45, %r20, 8;
	add.s64 	%rd46, %rd21, %rd45;
	ld.global.f64 	%fd16, [%rd46];
	fma.rn.f64 	%fd17, %fd15, %fd16, %fd14;
	st.global.f64 	[%rd30], %fd17;
	bar.sync 	0;
	ld.global.f64 	%fd18, [%rd30];
	add.s64 	%rd47, %rd16, %rd29;
	ld.global.f64 	%fd19, [%rd47];
	div.rn.f64 	%fd20, %fd18, %fd19;
	st.global.f64 	[%rd33], %fd20;
	bar.sync 	0;
	ld.global.f64 	%fd21, [%rd30];
	ld.global.f64 	%fd22, [%rd39];
	ld.global.f64 	%fd23, [%rd33+8];
	fma.rn.f64 	%fd24, %fd22, %fd23, %fd21;
	ld.global.f64 	%fd25, [%rd40];
	ld.global.f64 	%fd26, [%rd33+-8];
	fma.rn.f64 	%fd27, %fd25, %fd26, %fd24;
	ld.global.f64 	%fd28, [%rd41];
	add.s64 	%rd48, %rd33, %rd42;
	ld.global.f64 	%fd29, [%rd48];
	fma.rn.f64 	%fd30, %fd28, %fd29, %fd27;
	ld.global.f64 	%fd31, [%rd44];
	add.s64 	%rd49, %rd26, %rd45;
	ld.global.f64 	%fd32, [%rd49];
	fma.rn.f64 	%fd33, %fd31, %fd32, %fd30;
	ld.global.f64 	%fd34, [%rd47];
	div.rn.f64 	%fd35, %fd33, %fd34;
	st.global.f64 	[%rd34], %fd35;
	bar.sync 	0;
	ld.global.f64 	%fd36, [%rd30];
	ld.global.f64 	%fd37, [%rd39];
	ld.global.f64 	%fd38, [%rd34+8];
	fma.rn.f64 	%fd39, %fd37, %fd38, %fd36;
	ld.global.f64 	%fd40, [%rd40];
	ld.global.f64 	%fd41, [%rd34+-8];
	fma.rn.f64 	%fd42, %fd40, %fd41, %fd39;
	ld.global.f64 	%fd43, [%rd41];
	add.s64 	%rd50, %rd34, %rd42;
	ld.global.f64 	%fd44, [%rd50];
	fma.rn.f64 	%fd45, %fd43, %fd44, %fd42;
	ld.global.f64 	%fd46, [%rd44];
	add.s64 	%rd51, %rd25, %rd45;
	ld.global.f64 	%fd47, [%rd51];
	fma.rn.f64 	%fd48, %fd46, %fd47, %fd45;
	ld.global.f64 	%fd49, [%rd47];
	div.rn.f64 	%fd50, %fd48, %fd49;
	st.global.f64 	[%rd33], %fd50;
	bar.sync 	0;
	add.s64 	%rd52, %rd15, %rd29;
	ld.global.f64 	%fd51, [%rd52];
	ld.global.f64 	%fd52, [%rd33];
	mov.f64 	%fd53, 0d3FF0000000000000;
	sub.f64 	%fd54, %fd53, %fd51;
	ld.global.f64 	%fd55, [%rd34];
	mul.f64 	%fd56, %fd54, %fd55;
	fma.rn.f64 	%fd57, %fd51, %fd52, %fd56;
	st.global.f64 	[%rd32], %fd57;
	bar.sync 	0;
	ld.global.f64 	%fd58, [%rd38];
	ld.global.f64 	%fd59, [%rd32];
	add.f64 	%fd60, %fd58, %fd59;
	st.global.f64 	[%rd35], %fd60;
	bar.sync 	0;
	ret;

}
	// .globl	_Z9gpu_applyPdS_S_S_S_S_iiiS_liii
.visible .entry _Z9gpu_applyPdS_S_S_S_S_iiiS_liii(
	.param .u64 .ptr .align 1 _Z9gpu_applyPdS_S_S_S_S_iiiS_liii_param_0,
	.param .u64 .ptr .align 1 _Z9gpu_applyPdS_S_S_S_S_iiiS_liii_param_1,
	.param .u64 .ptr .align 1 _Z9gpu_applyPdS_S_S_S_S_iiiS_liii_param_2,
	.param .u64 .ptr .align 1 _Z9gpu_applyPdS_S_S_S_S_iiiS_liii_param_3,
	.param .u64 .ptr .align 1 _Z9gpu_applyPdS_S_S_S_S_iiiS_liii_param_4,
	.param .u64 .ptr .align 1 _Z9gpu_applyPdS_S_S_S_S_iiiS_liii_param_5,
	.param .u32 _Z9gpu_applyPdS_S_S_S_S_iiiS_liii_param_6,
	.param .u32 _Z9gpu_applyPdS_S_S_S_S_iiiS_liii_param_7,
	.param .u32 _Z9gpu_applyPdS_S_S_S_S_iiiS_liii_param_8,
	.param .u64 .ptr .align 1 _Z9gpu_applyPdS_S_S_S_S_iiiS_liii_param_9,
	.param .u64 _Z9gpu_applyPdS_S_S_S_S_iiiS_liii_param_10,
	.param .u32 _Z9gpu_applyPdS_S_S_S_S_iiiS_liii_param_11,
	.param .u32 _Z9gpu_applyPdS_S_S_S_S_iiiS_liii_param_12,
	.param .u32 _Z9gpu_applyPdS_S_S_S_S_iiiS_liii_param_13
)
{
	.reg .b32 	%r<21>;
	.reg .b64 	%rd<27>;
	.reg .b64 	%fd<17>;

	ld.param.u64 	%rd1, [_Z9gpu_applyPdS_S_S_S_S_iiiS_liii_param_0];
	ld.param.u64 	%rd2, [_Z9gpu_applyPdS_S_S_S_S_iiiS_liii_param_1];
	ld.param.u64 	%rd3, [_Z9gpu_applyPdS_S_S_S_S_iiiS_liii_param_2];
	ld.param.u64 	%rd4, [_Z9gpu_applyPdS_S_S_S_S_iiiS_liii_param_3];
	ld.param.u64 	%rd5, [_Z9gpu_applyPdS_S_S_S_S_iiiS_liii_param_4];
	ld.param.u64 	%rd6, [_Z9gpu_applyPdS_S_S_S_S_iiiS_liii_param_5];
	ld.param.u32 	%r1, [_Z9gpu_applyPdS_S_S_S_S_iiiS_liii_param_6];
	ld.param.u32 	%r2, [_Z9gpu_applyPdS_S_S_S_S_iiiS_liii_param_7];
	ld.param.u32 	%r3, [_Z9gpu_applyPdS_S_S_S_S_iiiS_liii_param_8];
	ld.param.u64 	%rd7, [_Z9gpu_applyPdS_S_S_S_S_iiiS_liii_param_9];
	cvta.to.global.u64 	%rd8, %rd7;
	cvta.to.global.u64 	%rd9, %rd6;
	cvta.to.global.u64 	%rd10, %rd4;
	cvta.to.global.u64 	%rd11, %rd5;
	cvta.to.global.u64 	%rd12, %rd3;
	cvta.to.global.u64 	%rd13, %rd1;
	cvta.to.global.u64 	%rd14, %rd2;
	mov.u32 	%r4, %ctaid.y;
	div.u32 	%r5, %r4, %r3;
	mul.lo.s32 	%r6, %r5, %r3;
	sub.s32 	%r7, %r4, %r6;
	mov.u32 	%r8, %ntid.z;
	mov.u32 	%r9, %tid.z;
	mad.lo.s32 	%r10, %r5, %r8, %r9;
	mov.u32 	%r11, %ntid.y;
	mov.u32 	%r12, %tid.y;
	mad.lo.s32 	%r13, %r7, %r11, %r12;
	mov.u32 	%r14, %ctaid.x;
	mov.u32 	%r15, %ntid.x;
	mov.u32 	%r16, %tid.x;
	mad.lo.s32 	%r17, %r14, %r15, %r16;
	mad.lo.s32 	%r18, %r10, %r1, %r17;
	mad.lo.s32 	%r19, %r13, %r2, %r18;
	mul.wide.s32 	%rd15, %r19, 8;
	add.s64 	%rd16, %rd14, %rd15;
	ld.global.f64 	%fd1, [%rd16];
	add.s64 	%rd17, %rd13, %rd15;
	ld.global.f64 	%fd2, [%rd17];
	mul.f64 	%fd3, %fd1, %fd2;
	add.s64 	%rd18, %rd12, %rd15;
	ld.global.f64 	%fd4, [%rd18];
	ld.global.f64 	%fd5, [%rd17+8];
	add.s64 	%rd19, %rd11, %rd15;
	ld.global.f64 	%fd6, [%rd19];
	ld.global.f64 	%fd7, [%rd17+-8];
	mul.f64 	%fd8, %fd6, %fd7;
	fma.rn.f64 	%fd9, %fd4, %fd5, %fd8;
	add.s64 	%rd20, %rd10, %rd15;
	ld.global.f64 	%fd10, [%rd20];
	mul.wide.s32 	%rd21, %r2, 8;
	add.s64 	%rd22, %rd17, %rd21;
	ld.global.f64 	%fd11, [%rd22];
	fma.rn.f64 	%fd12, %fd10, %fd11, %fd9;
	add.s64 	%rd23, %rd9, %rd15;
	ld.global.f64 	%fd13, [%rd23];
	sub.s32 	%r20, %r19, %r2;
	mul.wide.s32 	%rd24, %r20, 8;
	add.s64 	%rd25, %rd13, %rd24;
	ld.global.f64 	%fd14, [%rd25];
	fma.rn.f64 	%fd15, %fd13, %fd14, %fd12;
	sub.f64 	%fd16, %fd3, %fd15;
	add.s64 	%rd26, %rd8, %rd15;
	st.global.f64 	[%rd26], %fd16;
	ret;

}


// ===== COMPILED SASS (sm_100) =====

	.target	sm_100

	.elftype	@"ET_EXEC"


//--------------------- .note.nv.tkinfo           --------------------------
	.section	.note.nv.tkinfo,"",@"SHT_NOTE"
	.sectionflags	@"SHF_NOTE_NV_TKINFO"
	.tkinfo
        /*0018*/ 	.word	0x00000002
        /*0030*/ 	.string	""
        /*0030*/ 	.string	"ptxas"
        /*0030*/ 	.string	"Cuda compilation tools, release 13.0, V13.0.88"
        /*0030*/ 	.string	"Build cuda_13.0.r13.0/compiler.36424714_0"
        /*0030*/ 	.string	"-arch sm_100 -m 64 "



//--------------------- .note.nv.cuinfo           --------------------------
	.section	.note.nv.cuinfo,"",@"SHT_NOTE"
	.sectionflags	@"SHF_NOTE_NV_CUINFO"
        /*0018*/ 	.short	0x0002
        /*001a*/ 	.short	0x0064
        /*001c*/ 	.short	0x0082
	.zero		2


//--------------------- .nv.info                  --------------------------
	.section	.nv.info,"",@"SHT_CUDA_INFO"
	.align	4


	//----- nvinfo : EIATTR_REGCOUNT
	.align		4
        /*0000*/ 	.byte	0x04, 0x2f
        /*0002*/ 	.short	(.L_1 - .L_0)
	.align		4
.L_0:
        /*0004*/ 	.word	index@(_Z10gpu_jacobiPdS_S_S_S_S_S_S_iiiS_S_S_S_S_S_liii)
        /*0008*/ 	.word	0x0000002e


	//----- nvinfo : EIATTR_FRAME_SIZE
	.align		4
.L_1:
        /*000c*/ 	.byte	0x04, 0x11
        /*000e*/ 	.short	(.L_3 - .L_2)
	.align		4
.L_2:
        /*0010*/ 	.word	index@($__internal_0_$__cuda_sm20_div_rn_f64_full)
        /*0014*/ 	.word	0x00000000


	//----- nvinfo : EIATTR_FRAME_SIZE
	.align		4
.L_3:
        /*0018*/ 	.byte	0x04, 0x11
        /*001a*/ 	.short	(.L_5 - .L_4)
	.align		4
.L_4:
        /*001c*/ 	.word	index@(_Z10gpu_jacobiPdS_S_S_S_S_S_S_iiiS_S_S_S_S_S_liii)
        /*0020*/ 	.word	0x00000000


	//----- nvinfo : EIATTR_REGCOUNT
	.align		4
.L_5:
        /*0024*/ 	.byte	0x04, 0x2f
        /*0026*/ 	.short	(.L_7 - .L_6)
	.align		4
.L_6:
        /*0028*/ 	.word	index@(_Z9gpu_applyPdS_S_S_S_S_iiiS_liii)
        /*002c*/ 	.word	0x0000001e


	//----- nvinfo : EIATTR_FRAME_SIZE
	.align		4
.L_7:
        /*0030*/ 	.byte	0x04, 0x11
        /*0032*/ 	.short	(.L_9 - .L_8)
	.align		4
.L_8:
        /*0034*/ 	.word	index@(_Z9gpu_applyPdS_S_S_S_S_iiiS_liii)
        /*0038*/ 	.word	0x00000000


	//----- nvinfo : EIATTR_MIN_STACK_SIZE
	.align		4
.L_9:
        /*003c*/ 	.byte	0x04, 0x12
        /*003e*/ 	.short	(.L_11 - .L_10)
	.align		4
.L_10:
        /*0040*/ 	.word	index@(_Z9gpu_applyPdS_S_S_S_S_iiiS_liii)
        /*0044*/ 	.word	0x00000000


	//----- nvinfo : EIATTR_MIN_STACK_SIZE
	.align		4
.L_11:
        /*0048*/ 	.byte	0x04, 0x12
        /*004a*/ 	.short	(.L_13 - .L_12)
	.align		4
.L_12:
        /*004c*/ 	.word	index@(_Z10gpu_jacobiPdS_S_S_S_S_S_S_iiiS_S_S_S_S_S_liii)
        /*0050*/ 	.word	0x00000000
.L_13:


//--------------------- .nv.compat                --------------------------
	.section	.nv.compat,"",@"SHT_CUDA_COMPAT_INFO"
	.align	4
        /*0000*/ 	.byte	0x02, 0x09, 0x00, 0x00, 0x02, 0x02, 0x01, 0x00, 0x02, 0x05, 0x05, 0x00, 0x03, 0x07, 0x01, 0x01
        /*0010*/ 	.byte	0x02, 0x03, 0x00, 0x00, 0x02, 0x06, 0x01, 0x00, 0x04, 0x0b, 0x08, 0x00, 0x01, 0x00, 0x00, 0x00
        /*0020*/ 	.byte	0x00, 0x00, 0x00, 0x00


//--------------------- .nv.info._Z9gpu_applyPdS_S_S_S_S_iiiS_liii --------------------------
	.section	.nv.info._Z9gpu_applyPdS_S_S_S_S_iiiS_liii,"",@"SHT_CUDA_INFO"
	.sectionflags	@""
	.align	4


	//----- nvinfo : EIATTR_CUDA_API_VERSION
	.align		4
        /*0000*/ 	.byte	0x04, 0x37
        /*0002*/ 	.short	(.L_15 - .L_14)
.L_14:
        /*0004*/ 	.word	0x00000082


	//----- nvinfo : EIATTR_KPARAM_INFO
	.align		4
.L_15:
        /*0008*/ 	.byte	0x04, 0x17
        /*000a*/ 	.short	(.L_17 - .L_16)
.L_16:
        /*000c*/ 	.word	0x00000000
        /*0010*/ 	.short	0x000d
        /*0012*/ 	.short	0x0058
        /*0014*/ 	.byte	0x00, 0xf0, 0x11, 0x00


	//----- nvinfo : EIATTR_KPARAM_INFO
	.align		4
.L_17:
        /*0018*/ 	.byte	0x04, 0x17
        /*001a*/ 	.short	(.L_19 - .L_18)
.L_18:
        /*001c*/ 	.word	0x00000000
        /*0020*/ 	.short	0x000c
        /*0022*/ 	.short	0x0054
        /*0024*/ 	.byte	0x00, 0xf0, 0x11, 0x00


	//----- nvinfo : EIATTR_KPARAM_INFO
	.align		4
.L_19:
        /*0028*/ 	.byte	0x04, 0x17
        /*002a*/ 	.short	(.L_21 - .L_20)
.L_20:
        /*002c*/ 	.word	0x00000000
        /*0030*/ 	.short	0x000b
        /*0032*/ 	.short	0x0050
        /*0034*/ 	.byte	0x00, 0xf0, 0x11, 0x00


	//----- nvinfo : EIATTR_KPARAM_INFO
	.align		4
.L_21:
        /*0038*/ 	.byte	0x04, 0x17
        /*003a*/ 	.short	(.L_23 - .L_22)
.L_22:
        /*003c*/ 	.word	0x00000000
        /*0040*/ 	.short	0x000a
        /*0042*/ 	.short	0x0048
        /*0044*/ 	.byte	0x00, 0xf0, 0x21, 0x00


	//----- nvinfo : EIATTR_KPARAM_INFO
	.align		4
.L_23:
        /*0048*/ 	.byte	0x04, 0x17
        /*004a*/ 	.short	(.L_25 - .L_24)
.L_24:
        /*004c*/ 	.word	0x00000000
        /*0050*/ 	.short	0x0009
        /*0052*/ 	.short	0x0040
        /*0054*/ 	.byte	0x00, 0xf5, 0x21, 0x00


	//----- nvinfo : EIATTR_KPARAM_INFO
	.align		4
.L_25:
        /*0058*/ 	.byte	0x04, 0x17
        /*005a*/ 	.short	(.L_27 - .L_26)
.L_26:
        /*005c*/ 	.word	0x00000000
        /*0060*/ 	.short	0x0008
        /*0062*/ 	.short	0x0038
        /*0064*/ 	.byte	0x00, 0xf0, 0x11, 0x00


	//----- nvinfo : EIATTR_KPARAM_INFO
	.align		4
.L_27:
        /*0068*/ 	.byte	0x04, 0x17
        /*006a*/ 	.short	(.L_29 - .L_28)
.L_28:
        /*006c*/ 	.word	0x00000000
        /*0070*/ 	.short	0x0007
        /*0072*/ 	.short	0x0034
        /*0074*/ 	.byte	0x00, 0xf0, 0x11, 0x00


	//----- nvinfo : EIATTR_KPARAM_INFO
	.align		4
.L_29:
        /*0078*/ 	.byte	0x04, 0x17
        /*007a*/ 	.short	(.L_31 - .L_30)
.L_30:
        /*007c*/ 	.word	0x00000000
        /*0080*/ 	.short	0x0006
        /*0082*/ 	.short	0x0030
        /*0084*/ 	.byte	0x00, 0xf0, 0x11, 0x00


	//----- nvinfo : EIATTR_KPARAM_INFO
	.align		4
.L_31:
        /*0088*/ 	.byte	0x04, 0x17
        /*008a*/ 	.short	(.L_33 - .L_32)
.L_32:
        /*008c*/ 	.word	0x00000000
        /*0090*/ 	.short	0x0005
        /*0092*/ 	.short	0x0028
        /*0094*/ 	.byte	0x00, 0xf5, 0x21, 0x00


	//----- nvinfo : EIATTR_KPARAM_INFO
	.align		4
.L_33:
        /*0098*/ 	.byte	0x04, 0x17
        /*009a*/ 	.short	(.L_35 - .L_34)
.L_34:
        /*009c*/ 	.word	0x00000000
        /*00a0*/ 	.short	0x0004
        /*00a2*/ 	.short	0x0020
        /*00a4*/ 	.byte	0x00, 0xf5, 0x21, 0x00


	//----- nvinfo : EIATTR_KPARAM_INFO
	.align		4
.L_35:
        /*00a8*/ 	.byte	0x04, 0x17
        /*00aa*/ 	.short	(.L_37 - .L_36)
.L_36:
        /*00ac*/ 	.word	0x00000000
        /*00b0*/ 	.short	0x0003
        /*00b2*/ 	.short	0x0018
        /*00b4*/ 	.byte	0x00, 0xf5, 0x21, 0x00


	//----- nvinfo : EIATTR_KPARAM_INFO
	.align		4
.L_37:
        /*00b8*/ 	.byte	0x04, 0x17
        /*00ba*/ 	.short	(.L_39 - .L_38)
.L_38:
        /*00bc*/ 	.word	0x00000000
        /*00c0*/ 	.short	0x0002
        /*00c2*/ 	.short	0x0010
        /*00c4*/ 	.byte	0x00, 0xf5, 0x21, 0x00


	//----- nvinfo : EIATTR_KPARAM_INFO
	.align		4
.L_39:
        /*00c8*/ 	.byte	0x04, 0x17
        /*00ca*/ 	.short	(.L_41 - .L_40)
.L_40:
        /*00cc*/ 	.word	0x00000000
        /*00d0*/ 	.short	0x0001
        /*00d2*/ 	.short	0x0008
        /*00d4*/ 	.byte	0x00, 0xf5, 0x21, 0x00


	//----- nvinfo : EIATTR_KPARAM_INFO
	.align		4
.L_41:
        /*00d8*/ 	.byte	0x04, 0x17
        /*00da*/ 	.short	(.L_43 - .L_42)
.L_42:
        /*00dc*/ 	.word	0x00000000
        /*00e0*/ 	.short	0x0000
        /*00e2*/ 	.short	0x0000
        /*00e4*/ 	.byte	0x00, 0xf5, 0x21, 0x00


	//----- nvinfo : EIATTR_SPARSE_MMA_MASK
	.align		4
.L_43:
        /*00e8*/ 	.byte	0x03, 0x50
        /*00ea*/ 	.short	0x0000


	//----- nvinfo : EIATTR_MAXREG_COUNT
	.align		4
        /*00ec*/ 	.byte	0x03, 0x1b
        /*00ee*/ 	.short	0x00ff


	//----- nvinfo : EIATTR_MERCURY_ISA_VERSION
	.align		4
        /*00f0*/ 	.byte	0x03, 0x5f
        /*00f2*/ 	.short	0x0101


	//----- nvinfo : EIATTR_VRC_CTA_INIT_COUNT
	.align		4
        /*00f4*/ 	.byte	0x02, 0x4a
	.zero		1
	.zero		1


	//----- nvinfo : EIATTR_EXIT_INSTR_OFFSETS
	.align		4
        /*00f8*/ 	.byte	0x04, 0x1c
        /*00fa*/ 	.short	(.L_45 - .L_44)


	//   ....[0]....
.L_44:
        /*00fc*/ 	.word	0x00000460


	//----- nvinfo : EIATTR_CBANK_PARAM_SIZE
	.align		4
.L_45:
        /*0100*/ 	.byte	0x03, 0x19
        /*0102*/ 	.short	0x005c


	//----- nvinfo : EIATTR_PARAM_CBANK
	.align		4
        /*0104*/ 	.byte	0x04, 0x0a
        /*0106*/ 	.short	(.L_47 - .L_46)
	.align		4
.L_46:
        /*0108*/ 	.word	index@(.nv.constant0._Z9gpu_applyPdS_S_S_S_S_iiiS_liii)
        /*010c*/ 	.short	0x0380
        /*010e*/ 	.short	0x005c


	//----- nvinfo : EIATTR_SW_WAR
	.align		4
.L_47:
        /*0110*/ 	.byte	0x04, 0x36
        /*0112*/ 	.short	(.L_49 - .L_48)
.L_48:
        /*0114*/ 	.word	0x00000008
.L_49:


//--------------------- .nv.info._Z10gpu_jacobiPdS_S_S_S_S_S_S_iiiS_S_S_S_S_S_liii --------------------------
	.section	.nv.info._Z10gpu_jacobiPdS_S_S_S_S_S_S_iiiS_S_S_S_S_S_liii,"",@"SHT_CUDA_INFO"
	.sectionflags	@""
	.align	4


	//----- nvinfo : EIATTR_CUDA_API_VERSION
	.align		4
        /*0000*/ 	.byte	0x04, 0x37
        /*0002*/ 	.short	(.L_51 - .L_50)
.L_50:
        /*0004*/ 	.word	0x00000082


	//----- nvinfo : EIATTR_KPARAM_INFO
	.align		4
.L_51:
        /*0008*/ 	.byte	0x04, 0x17
        /*000a*/ 	.short	(.L_53 - .L_52)
.L_52:
        /*000c*/ 	.word	0x00000000
        /*0010*/ 	.short	0x0014
        /*0012*/ 	.short	0x0090
        /*0014*/ 	.byte	0x00, 0xf0, 0x11, 0x00


	//----- nvinfo : EIATTR_KPARAM_INFO
	.align		4
.L_53:
        /*0018*/ 	.byte	0x04, 0x17
        /*001a*/ 	.short	(.L_55 - .L_54)
.L_54:
        /*001c*/ 	.word	0x00000000
        /*0020*/ 	.short	0x0013
        /*0022*/ 	.short	0x008c
        /*0024*/ 	.byte	0x00, 0xf0, 0x11, 0x00


	//----- nvinfo : EIATTR_KPARAM_INFO
	.align		4
.L_55:
        /*0028*/ 	.byte	0x04, 0x17
        /*002a*/ 	.short	(.L_57 - .L_56)
.L_56:
        /*002c*/ 	.word	0x00000000
        /*0030*/ 	.short	0x0012
        /*0032*/ 	.short	0x0088
        /*0034*/ 	.byte	0x00, 0xf0, 0x11, 0x00


	//----- nvinfo : EIATTR_KPARAM_INFO
	.align		4
.L_57:
        /*0038*/ 	.byte	0x04, 0x17
        /*003a*/ 	.short	(.L_59 - .L_58)
.L_58:
        /*003c*/ 	.word	0x00000000
        /*0040*/ 	.short	0x0011
        /*0042*/ 	.short	0x0080
        /*0044*/ 	.byte	0x00, 0xf0, 0x21, 0x00


	//----- nvinfo : EIATTR_KPARAM_INFO
	.align		4
.L_59:
        /*0048*/ 	.byte	0x04, 0x17
        /*004a*/ 	.short	(.L_61 - .L_60)
.L_60:
        /*004c*/ 	.word	0x00000000
        /*0050*/ 	.short	0x0010
        /*0052*/ 	.short	0x0078
        /*0054*/ 	.byte	0x00, 0xf5, 0x21, 0x00


	//----- nvinfo : EIATTR_KPARAM_INFO
	.align		4
.L_61:
        /*0058*/ 	.byte	0x04, 0x17
        /*005a*/ 	.short	(.L_63 - .L_62)
.L_62:
        /*005c*/ 	.word	0x00000000
        /*0060*/ 	.short	0x000f
        /*0062*/ 	.short	0x0070
        /*0064*/ 	.byte	0x00, 0xf5, 0x21, 0x00


	//----- nvinfo : EIATTR_KPARAM_INFO
	.align		4
.L_63:
        /*0068*/ 	.byte	0x04, 0x17
        /*006a*/ 	.short	(.L_65 - .L_64)
.L_64:
        /*006c*/ 	.word	0x00000000
        /*0070*/ 	.short	0x000e
        /*0072*/ 	.short	0x0068
        /*0074*/ 	.byte	0x00, 0xf5, 0x21, 0x00


	//----- nvinfo : EIATTR_KPARAM_INFO
	.align		4
.L_65:
        /*0078*/ 	.byte	0x04, 0x17
        /*007a*/ 	.short	(.L_67 - .L_66)
.L_66:
        /*007c*/ 	.word	0x00000000
        /*0080*/ 	.short	0x000d
        /*0082*/ 	.short	0x0060
        /*0084*/ 	.byte	0x00, 0xf5, 0x21, 0x00


	//----- nvinfo : EIATTR_KPARAM_INFO
	.align		4
.L_67:
        /*0088*/ 	.byte	0x04, 0x17
        /*008a*/ 	.short	(.L_69 - .L_68)
.L_68:
        /*008c*/ 	.word	0x00000000
        /*0090*/ 	.short	0x000c
        /*0092*/ 	.short	0x0058
        /*0094*/ 	.byte	0x00, 0xf5, 0x21, 0x00


	//----- nvinfo : EIATTR_KPARAM_INFO
	.align		4
.L_69:
        /*0098*/ 	.byte	0x04, 0x17
        /*009a*/ 	.short	(.L_71 - .L_70)
.L_70:
        /*009c*/ 	.word	0x00000000
        /*00a0*/ 	.short	0x000b
        /*00a2*/ 	.short	0x0050
        /*00a4*/ 	.byte	0x00, 0xf5, 0x21, 0x00


	//----- nvinfo : EIATTR_KPARAM_INFO
	.align		4
.L_71:
        /*00a8*/ 	.byte	0x04, 0x17
        /*00aa*/ 	.short	(.L_73 - .L_72)
.L_72:
        /*00ac*/ 	.word	0x00000000
        /*00b0*/ 	.short	0x000a
        /*00b2*/ 	.short	0x0048
        /*00b4*/ 	.byte	0x00, 0xf0, 0x11, 0x00


	//----- nvinfo : EIATTR_KPARAM_INFO
	.align		4
.L_73:
        /*00b8*/ 	.byte	0x04, 0x17
        /*00ba*/ 	.short	(.L_75 - .L_74)
.L_74:
        /*00bc*/ 	.word	0x00000000
        /*00c0*/ 	.short	0x0009
        /*00c2*/ 	.short	0x0044
        /*00c4*/ 	.byte	0x00, 0xf0, 0x11, 0x00


	//----- nvinfo : EIATTR_KPARAM_INFO
	.align		4
.L_75:
        /*00c8*/ 	.byte	0x04, 0x17
        /*00ca*/ 	.short	(.L_77 - .L_76)
.L_76:
        /*00cc*/ 	.word	0x00000000
        /*00d0*/ 	.short	0x0008
        /*00d2*/ 	.short	0x0040
        /*00d4*/ 	.byte	0x00, 0xf0, 0x11, 0x00


	//----- nvinfo : EIATTR_KPARAM_INFO
	.align		4
.L_77:
        /*00d8*/ 	.byte	0x04, 0x17
        /*00da*/ 	.short	(.L_79 - .L_78)
.L_78:
        /*00dc*/ 	.word	0x00000000
        /*00e0*/ 	.short	0x0007
        /*00e2*/ 	.short	0x0038
        /*00e4*/ 	.byte	0x00, 0xf5, 0x21, 0x00


	//----- nvinfo : EIATTR_KPARAM_INFO
	.align		4
.L_79:
        /*00e8*/ 	.byte	0x04, 0x17
        /*00ea*/ 	.short	(.L_81 - .L_80)
.L_80:
        /*00ec*/ 	.word	0x00000000
        /*00f0*/ 	.short	0x0006
        /*00f2*/ 	.short	0x0030
        /*00f4*/ 	.byte	0x00, 0xf5, 0x21, 0x00


	//----- nvinfo : EIATTR_KPARAM_INFO
	.align		4
.L_81:
        /*00f8*/ 	.byte	0x04, 0x17
        /*00fa*/ 	.short	(.L_83 - .L_82)
.L_82:
        /*00fc*/ 	.word	0x00000000
        /*0100*/ 	.short	0x0005
        /*0102*/ 	.short	0x0028
        /*0104*/ 	.byte	0x00, 0xf5, 0x21, 0x00


	//----- nvinfo : EIATTR_KPARAM_INFO
	.align		4
.L_83:
        /*0108*/ 	.byte	0x04, 0x17
        /*010a*/ 	.short	(.L_85 - .L_84)
.L_84:
        /*010c*/ 	.word	0x00000000
        /*0110*/ 	.short	0x0004
        /*0112*/ 	.short	0x0020
        /*0114*/ 	.byte	0x00, 0xf5, 0x21, 0x00


	//----- nvinfo : EIATTR_KPARAM_INFO
	.align		4
.L_85:
        /*0118*/ 	.byte	0x04, 0x17
        /*011a*/ 	.short	(.L_87 - .L_86)
.L_86:
        /*011c*/ 	.word	0x00000000
        /*0120*/ 	.short	0x0003
        /*0122*/ 	.short	0x0018
        /*0124*/ 	.byte	0x00, 0xf5, 0x21, 0x00


	//----- nvinfo : EIATTR_KPARAM_INFO
	.align		4
.L_87:
        /*0128*/ 	.byte	0x04, 0x17
        /*012a*/ 	.short	(.L_89 - .L_88)
.L_88:
        /*012c*/ 	.word	0x00000000
        /*0130*/ 	.short	0x0002
        /*0132*/ 	.short	0x0010
        /*0134*/ 	.byte	0x00, 0xf5, 0x21, 0x00


	//----- nvinfo : EIATTR_KPARAM_INFO
	.align		4
.L_89:
        /*0138*/ 	.byte	0x04, 0x17
        /*013a*/ 	.short	(.L_91 - .L_90)
.L_90:
        /*013c*/ 	.word	0x00000000
        /*0140*/ 	.short	0x0001
        /*0142*/ 	.short	0x0008
        /*0144*/ 	.byte	0x00, 0xf5, 0x21, 0x00


	//----- nvinfo : EIATTR_KPARAM_INFO
	.align		4
.L_91:
        /*0148*/ 	.byte	0x04, 0x17
        /*014a*/ 	.short	(.L_93 - .L_92)
.L_92:
        /*014c*/ 	.word	0x00000000
        /*0150*/ 	.short	0x0000
        /*0152*/ 	.short	0x0000
        /*0154*/ 	.byte	0x00, 0xf5, 0x21, 0x00


	//----- nvinfo : EIATTR_SPARSE_MMA_MASK
	.align		4
.L_93:
        /*0158*/ 	.byte	0x03, 0x50
        /*015a*/ 	.short	0x0000


	//----- nvinfo : EIATTR_MAXREG_COUNT
	.align		4
        /*015c*/ 	.byte	0x03, 0x1b
        /*015e*/ 	.short	0x00ff


	//----- nvinfo : EIATTR_NUM_BARRIERS
	.align		4
        /*0160*/ 	.byte	0x02, 0x4c
        /*0162*/ 	.byte	0x01
	.zero		1


	//----- nvinfo : EIATTR_MERCURY_ISA_VERSION
	.align		4
        /*0164*/ 	.byte	0x03, 0x5f
        /*0166*/ 	.short	0x0101


	//----- nvinfo : EIATTR_VRC_CTA_INIT_COUNT
	.align		4
        /*0168*/ 	.byte	0x02, 0x4a
	.zero		1
	.zero		1


	//----- nvinfo : EIATTR_EXIT_INSTR_OFFSETS
	.align		4
        /*016c*/ 	.byte	0x04, 0x1c
        /*016e*/ 	.short	(.L_95 - .L_94)


	//   ....[0]....
.L_94:
        /*0170*/ 	.word	0x00000d70


	//----- nvinfo : EIATTR_CRS_STACK_SIZE
	.align		4
.L_95:
        /*0174*/ 	.byte	0x04, 0x1e
        /*0176*/ 	.short	(.L_97 - .L_96)
.L_96:
        /*0178*/ 	.word	0x00000000


	//----- nvinfo : EIATTR_CBANK_PARAM_SIZE
	.align		4
.L_97:
        /*017c*/ 	.byte	0x03, 0x19
        /*017e*/ 	.short	0x0094


	//----- nvinfo : EIATTR_PARAM_CBANK
	.align		4
        /*0180*/ 	.byte	0x04, 0x0a
        /*0182*/ 	.short	(.L_99 - .L_98)
	.align		4
.L_98:
        /*0184*/ 	.word	index@(.nv.constant0._Z10gpu_jacobiPdS_S_S_S_S_S_S_iiiS_S_S_S_S_S_liii)
        /*0188*/ 	.short	0x0380
        /*018a*/ 	.short	0x0094


	//----- nvinfo : EIATTR_SW_WAR
	.align		4
.L_99:
        /*018c*/ 	.byte	0x04, 0x36
        /*018e*/ 	.short	(.L_101 - .L_100)
.L_100:
        /*0190*/ 	.word	0x00000008
.L_101:


//--------------------- .nv.callgraph             --------------------------
	.section	.nv.callgraph,"",@"SHT_CUDA_CALLGRAPH"
	.align	4
	.sectionentsize	8
	.align		4
        /*0000*/ 	.word	0x00000000
	.align		4
        /*0004*/ 	.word	0xffffffff
	.align		4
        /*0008*/ 	.word	0x00000000
	.align		4
        /*000c*/ 	.word	0xfffffffe
	.align		4
        /*0010*/ 	.word	0x00000000
	.align		4
        /*0014*/ 	.word	0xfffffffd
	.align		4
        /*0018*/ 	.word	0x00000000
	.align		4
        /*001c*/ 	.word	0xfffffffc


//--------------------- .text._Z9gpu_applyPdS_S_S_S_S_iiiS_liii --------------------------
	.section	.text._Z9gpu_applyPdS_S_S_S_S_iiiS_liii,"ax",@progbits
	.align	128
        .global         _Z9gpu_applyPdS_S_S_S_S_iiiS_liii
        .type           _Z9gpu_applyPdS_S_S_S_S_iiiS_liii,@function
        .size           _Z9gpu_applyPdS_S_S_S_S_iiiS_liii,(.L_x_14 - _Z9gpu_applyPdS_S_S_S_S_iiiS_liii)
        .other          _Z9gpu_applyPdS_S_S_S_S_iiiS_liii,@"STO_CUDA_ENTRY STV_DEFAULT"
_Z9gpu_applyPdS_S_S_S_S_iiiS_liii:
.text._Z9gpu_applyPdS_S_S_S_S_iiiS_liii:
[----:B------:R-:W-:Y:S08]  /*0000*/  LDC R1, c[0x0][0x37c] ;  /* 0x0000df00ff017b82 */ /* 0x000ff00000000800 */
[----:B------:R-:W0:Y:S01]  /*0010*/  LDC R11, c[0x0][0x3b8] ;  /* 0x0000ee00ff0b7b82 */ /* 0x000e220000000800 */
[----:B------:R-:W1:Y:S01]  /*0020*/  S2R R7, SR_TID.X ;  /* 0x0000000000077919 */ /* 0x000e620000002100 */
[----:B------:R-:W2:Y:S01]  /*0030*/  LDCU UR5, c[0x0][0x368] ;  /* 0x00006d00ff0577ac */ /* 0x000ea20008000800 */
[----:B------:R-:W3:Y:S01]  /*0040*/  S2R R9, SR_TID.Y ;  /* 0x0000000000097919 */ /* 0x000ee20000002200 */
[----:B------:R-:W3:Y:S04]  /*0050*/  LDCU UR6, c[0x0][0x364] ;  /* 0x00006c80ff0677ac */ /* 0x000ee80008000800 */
[----:B------:R-:W-:Y:S08]  /*0060*/  S2UR UR4, SR_CTAID.Y ;  /* 0x00000000000479c3 */ /* 0x000ff00000002600 */
[----:B------:R-:W1:Y:S01]  /*0070*/  S2UR UR7, SR_CTAID.X ;  /* 0x00000000000779c3 */ /* 0x000e620000002500 */
[----:B0-----:R-:W0:Y:S07]  /*0080*/  I2F.U32.RP R0, R11 ;  /* 0x0000000b00007306 */ /* 0x001e2e0000209000 */
[----:B------:R-:W1:Y:S01]  /*0090*/  LDC R8, c[0x0][0x360] ;  /* 0x0000d800ff087b82 */ /* 0x000e620000000800 */
[----:B------:R-:W-:-:S07]  /*00a0*/  ISETP.NE.U32.AND P2, PT, R11, RZ, PT ;  /* 0x000000ff0b00720c */ /* 0x000fce0003f45070 */
[----:B------:R-:W4:Y:S01]  /*00b0*/  LDC.64 R16, c[0x0][0x3b0] ;  /* 0x0000ec00ff107b82 */ /* 0x000f220000000a00 */
[----:B0-----:R-:W0:Y:S07]  /*00c0*/  MUFU.RCP R0, R0 ;  /* 0x0000000000007308 */ /* 0x001e2e0000001000 */
[----:B------:R-:W5:Y:S01]  /*00d0*/  LDC.64 R18, c[0x0][0x380] ;  /* 0x0000e000ff127b82 */ /* 0x000f620000000a00 */
[----:B-1----:R-:W-:-:S07]  /*00e0*/  IMAD R8, R8, UR7, R7 ;  /* 0x0000000708087c24 */ /* 0x002fce000f8e0207 */
[----:B------:R-:W1:Y:S01]  /*00f0*/  LDC.64 R14, c[0x0][0x398] ;  /* 0x0000e600ff0e7b82 */ /* 0x000e620000000a00 */
[----:B0-----:R-:W-:-:S07]  /*0100*/  IADD3 R2, PT, PT, R0, 0xffffffe, RZ ;  /* 0x0ffffffe00027810 */ /* 0x001fce0007ffe0ff */
[----:B------:R-:W0:Y:S01]  /*0110*/  LDC.64 R20, c[0x0][0x3a8] ;  /* 0x0000ea00ff147b82 */ /* 0x000e220000000a00 */
[----:B------:R2:W3:Y:S07]  /*0120*/  F2I.FTZ.U32.TRUNC.NTZ R3, R2 ;  /* 0x0000000200037305 */ /* 0x0004ee000021f000 */
[----:B------:R-:W0:Y:S01]  /*0130*/  LDC.64 R12, c[0x0][0x388] ;  /* 0x0000e200ff0c7b82 */ /* 0x000e220000000a00 */
[----:B--2---:R-:W-:Y:S01]  /*0140*/  HFMA2 R2, -RZ, RZ, 0, 0 ;  /* 0x00000000ff027431 */ /* 0x004fe200000001ff */
[----:B---3--:R-:W-:-:S05]  /*0150*/  IADD3 R4, PT, PT, RZ, -R3, RZ ;  /* 0x80000003ff047210 */ /* 0x008fca0007ffe0ff */
[----:B------:R-:W-:-:S04]  /*0160*/  IMAD R5, R4, R11, RZ ;  /* 0x0000000b04057224 */ /* 0x000fc800078e02ff */
[----:B------:R-:W-:Y:S02]  /*0170*/  IMAD.HI.U32 R3, R3, R5, R2 ;  /* 0x0000000503037227 */ /* 0x000fe400078e0002 */
[----:B------:R-:W2:Y:S04]  /*0180*/  S2R R5, SR_TID.Z ;  /* 0x0000000000057919 */ /* 0x000ea80000002300 */
[----:B------:R-:W-:Y:S02]  /*0190*/  IMAD.HI.U32 R4, R3, UR4, RZ ;  /* 0x0000000403047c27 */ /* 0x000fe4000f8e00ff */
[----:B------:R-:W3:Y:S03]  /*01a0*/  LDC.64 R2, c[0x0][0x3a0] ;  /* 0x0000e800ff027b82 */ /* 0x000ee60000000a00 */
[----:B------:R-:W-:-:S05]  /*01b0*/  IADD3 R6, PT, PT, -R4, RZ, RZ ;  /* 0x000000ff04067210 */ /* 0x000fca0007ffe1ff */
[----:B------:R-:W-:Y:S02]  /*01c0*/  IMAD R0, R11, R6, UR4 ;  /* 0x000000040b007e24 */ /* 0x000fe4000f8e0206 */
[----:B------:R-:W1:Y:S03]  /*01d0*/  LDC.64 R6, c[0x0][0x390] ;  /* 0x0000e400ff067b82 */ /* 0x000e660000000a00 */
[----:B------:R-:W-:-:S13]  /*01e0*/  ISETP.GE.U32.AND P0, PT, R0, R11, PT ;  /* 0x0000000b0000720c */ /* 0x000fda0003f06070 */
[-C--:B------:R-:W-:Y:S02]  /*01f0*/  @P0 IADD3 R0, PT, PT, R0, -R11.reuse, RZ ;  /* 0x8000000b00000210 */ /* 0x080fe40007ffe0ff */
[----:B------:R-:W-:Y:S02]  /*0200*/  @P0 IADD3 R4, PT, PT, R4, 0x1, RZ ;  /* 0x0000000104040810 */ /* 0x000fe40007ffe0ff */
[----:B------:R-:W-:-:S13]  /*0210*/  ISETP.GE.U32.AND P1, PT, R0, R11, PT ;  /* 0x0000000b0000720c */ /* 0x000fda0003f26070 */
[----:B------:R-:W-:Y:S02]  /*0220*/  @P1 IADD3 R4, PT, PT, R4, 0x1, RZ ;  /* 0x0000000104041810 */ /* 0x000fe40007ffe0ff */
[----:B------:R-:W-:-:S04]  /*0230*/  @!P2 LOP3.LUT R4, RZ, R11, RZ, 0x33, !PT ;  /* 0x0000000bff04a212 */ /* 0x000fc800078e33ff */
[C---:B------:R-:W-:Y:S01]  /*0240*/  IADD3 R0, PT, PT, -R4.reuse, RZ, RZ ;  /* 0x000000ff04007210 */ /* 0x040fe20007ffe1ff */
[----:B--2---:R-:W-:-:S04]  /*0250*/  IMAD R5, R4, UR5, R5 ;  /* 0x0000000504057c24 */ /* 0x004fc8000f8e0205 */
[----:B------:R-:W-:Y:S01]  /*0260*/  IMAD R0, R11, R0, UR4 ;  /* 0x000000040b007e24 */ /* 0x000fe2000f8e0200 */
[----:B------:R-:W2:Y:S01]  /*0270*/  LDCU.64 UR4, c[0x0][0x358] ;  /* 0x00006b00ff0477ac */ /* 0x000ea20008000a00 */
[----:B----4-:R-:W-:Y:S02]  /*0280*/  IMAD R5, R5, R16, R8 ;  /* 0x0000001005057224 */ /* 0x010fe400078e0208 */
[----:B------:R-:W-:-:S04]  /*0290*/  IMAD R0, R0, UR6, R9 ;  /* 0x0000000600007c24 */ /* 0x000fc8000f8e0209 */
[----:B------:R-:W-:-:S04]  /*02a0*/  IMAD R0, R0, R17, R5 ;  /* 0x0000001100007224 */ /* 0x000fc800078e0205 */
[----:B---3--:R-:W-:-:S04]  /*02b0*/  IMAD.WIDE R10, R0, 0x8, R2 ;  /* 0x00000008000a7825 */ /* 0x008fc800078e0202 */
[C---:B-----5:R-:W-:Y:S02]  /*02c0*/  IMAD.WIDE R4, R0.reuse, 0x8, R18 ;  /* 0x0000000800047825 */ /* 0x060fe400078e0212 */
[----:B--2---:R-:W2:Y:S02]  /*02d0*/  LDG.E.64 R10, desc[UR4][R10.64] ;  /* 0x000000040a0a7981 */ /* 0x004ea4000c1e1b00 */
[C---:B-1----:R-:W-:Y:S02]  /*02e0*/  IMAD.WIDE R6, R0.reuse, 0x8, R6 ;  /* 0x0000000800067825 */ /* 0x042fe400078e0206 */
[----:B------:R-:W2:Y:S02]  /*02f0*/  LDG.E.64 R2, desc[UR4][R4.64+-0x8] ;  /* 0xfffff80404027981 */ /* 0x000ea4000c1e1b00 */
[----:B------:R-:W-:Y:S02]  /*0300*/  IMAD.WIDE R22, R0, 0x8, R14 ;  /* 0x0000000800167825 */ /* 0x000fe400078e020e */
[----:B------:R-:W3:Y:S02]  /*0310*/  LDG.E.64 R8, desc[UR4][R4.64+0x8] ;  /* 0x0000080404087981 */ /* 0x000ee4000c1e1b00 */
[----:B------:R-:W-:-:S02]  /*0320*/  IMAD.WIDE R14, R17, 0x8, R4 ;  /* 0x00000008110e7825 */ /* 0x000fc400078e0204 */
[----:B------:R-:W3:Y:S01]  /*0330*/  LDG.E.64 R6, desc[UR4][R6.64] ;  /* 0x0000000406067981 */ /* 0x000ee2000c1e1b00 */
[C---:B------:R-:W-:Y:S01]  /*0340*/  IADD3 R27, PT, PT, R0.reuse, -R17, RZ ;  /* 0x80000011001b7210 */ /* 0x040fe20007ffe0ff */
[C---:B0-----:R-:W-:Y:S02]  /*0350*/  IMAD.WIDE R24, R0.reuse, 0x8, R20 ;  /* 0x0000000800187825 */ /* 0x041fe400078e0214 */
[----:B------:R-:W4:Y:S02]  /*0360*/  LDG.E.64 R16, desc[UR4][R22.64] ;  /* 0x0000000416107981 */ /* 0x000f24000c1e1b00 */
[----:B------:R-:W-:Y:S02]  /*0370*/  IMAD.WIDE R20, R27, 0x8, R18 ;  /* 0x000000081b147825 */ /* 0x000fe400078e0212 */
[----:B------:R-:W4:Y:S02]  /*0380*/  LDG.E.64 R14, desc[UR4][R14.64] ;  /* 0x000000040e0e7981 */ /* 0x000f24000c1e1b00 */
[----:B------:R-:W-:-:S02]  /*0390*/  IMAD.WIDE R12, R0, 0x8, R12 ;  /* 0x00000008000c7825 */ /* 0x000fc400078e020c */
[----:B------:R-:W5:Y:S04]  /*03a0*/  LDG.E.64 R18, desc[UR4][R24.64] ;  /* 0x0000000418127981 */ /* 0x000f68000c1e1b00 */
[----:B------:R-:W5:Y:S04]  /*03b0*/  LDG.E.64 R20, desc[UR4][R20.64] ;  /* 0x0000000414147981 */ /* 0x000f68000c1e1b00 */
[----:B------:R-:W5:Y:S04]  /*03c0*/  LDG.E.64 R4, desc[UR4][R4.64] ;  /* 0x0000000404047981 */ /* 0x000f68000c1e1b00 */
[----:B------:R-:W5:Y:S01]  /*03d0*/  LDG.E.64 R12, desc[UR4][R12.64] ;  /* 0x000000040c0c7981 */ /* 0x000f62000c1e1b00 */
[----:B--2---:R-:W-:-:S08]  /*03e0*/  DMUL R2, R10, R2 ;  /* 0x000000020a027228 */ /* 0x004fd00000000000 */
[----:B---3--:R-:W-:Y:S01]  /*03f0*/  DFMA R2, R6, R8, R2 ;  /* 0x000000080602722b */ /* 0x008fe20000000002 */
[----:B------:R-:W0:Y:S07]  /*0400*/  LDC.64 R6, c[0x0][0x3c0] ;  /* 0x0000f000ff067b82 */ /* 0x000e2e0000000a00 */
[----:B----4-:R-:W-:-:S08]  /*0410*/  DFMA R2, R16, R14, R2 ;  /* 0x0000000e1002722b */ /* 0x010fd00000000002 */
[----:B-----5:R-:W-:-:S08]  /*0420*/  DFMA R2, R18, R20, R2 ;  /* 0x000000141202722b */ /* 0x020fd00000000002 */
[----:B------:R-:W-:Y:S01]  /*0430*/  DFMA R2, R12, R4, -R2 ;  /* 0x000000040c02722b */ /* 0x000fe20000000802 */
[----:B0-----:R-:W-:-:S06]  /*0440*/  IMAD.WIDE R6, R0, 0x8, R6 ;  /* 0x0000000800067825 */ /* 0x001fcc00078e0206 */
[----:B------:R-:W-:Y:S01]  /*0450*/  STG.E.64 desc[UR4][R6.64], R2 ;  /* 0x0000000206007986 */ /* 0x000fe2000c101b04 */
[----:B------:R-:W-:Y:S05]  /*0460*/  EXIT ;  /* 0x000000000000794d */ /* 0x000fea0003800000 */
.L_x_0:
[----:B------:R-:W-:-:S00]  /*0470*/  BRA `(.L_x_0) ;  /* 0xfffffffc00fc7947 */ /* 0x000fc0000383ffff */
[----:B------:R-:W-:-:S00]  /*0480*/  NOP ;  /* 0x0000000000007918 */ /* 0x000fc00000000000 */
[----:B------:R-:W-:-:S00]  /*0490*/  NOP ;  /* 0x0000000000007918 */ /* 0x000fc00000000000 */
[----:B------:R-:W-:-:S00]  /*04a0*/  NOP ;  /* 0x0000000000007918 */ /* 0x000fc00000000000 */
[----:B------:R-:W-:-:S00]  /*04b0*/  NOP ;  /* 0x0000000000007918 */ /* 0x000fc00000000000 */
[----:B------:R-:W-:-:S00]  /*04c0*/  NOP ;  /* 0x0000000000007918 */ /* 0x000fc00000000000 */
[----:B------:R-:W-:-:S00]  /*04d0*/  NOP ;  /* 0x0000000000007918 */ /* 0x000fc00000000000 */
[----:B------:R-:W-:-:S00]  /*04e0*/  NOP ;  /* 0x0000000000007918 */ /* 0x000fc00000000000 */
[----:B------:R-:W-:-:S00]  /*04f0*/  NOP ;  /* 0x0000000000007918 */ /* 0x000fc00000000000 */
.L_x_14:


//--------------------- .text._Z10gpu_jacobiPdS_S_S_S_S_S_S_iiiS_S_S_S_S_S_liii --------------------------
	.section	.text._Z10gpu_jacobiPdS_S_S_S_S_S_S_iiiS_S_S_S_S_S_liii,"ax",@progbits
	.align	128
        .global         _Z10gpu_jacobiPdS_S_S_S_S_S_S_iiiS_S_S_S_S_S_liii
        .type           _Z10gpu_jacobiPdS_S_S_S_S_S_S_iiiS_S_S_S_S_S_liii,@function
        .size           _Z10gpu_jacobiPdS_S_S_S_S_S_S_iiiS_S_S_S_S_S_liii,(.L_x_13 - _Z10gpu_jacobiPdS_S_S_S_S_S_S_iiiS_S_S_S_S_S_liii)
        .other          _Z10gpu_jacobiPdS_S_S_S_S_S_S_iiiS_S_S_S_S_S_liii,@"STO_CUDA_ENTRY STV_DEFAULT"
_Z10gpu_jacobiPdS_S_S_S_S_S_S_iiiS_S_S_S_S_S_liii:
.text._Z10gpu_jacobiPdS_S_S_S_S_S_S_iiiS_S_S_S_S_S_liii:
[----:B------:R-:W-:Y:S08]  /*0000*/  LDC R1, c[0x0][0x37c] ;  /* 0x0000df00ff017b82 */ /* 0x000ff00000000800 */
[----:B------:R-:W0:Y:S01]  /*0010*/  LDC R25, c[0x0][0x3c8] ;  /* 0x0000f200ff197b82 */ /* 0x000e220000000800 */
[----:B------:R-:W1:Y:S01]  /*0020*/  S2R R19, SR_TID.Z ;  /* 0x0000000000137919 */ /* 0x000e620000002300 */
[----:B------:R-:W1:Y:S01]  /*0030*/  LDCU UR5, c[0x0][0x368] ;  /* 0x00006d00ff0577ac */ /* 0x000e620008000800 */
[----:B------:R-:W2:Y:S01]  /*0040*/  S2R R23, SR_TID.X ;  /* 0x0000000000177919 */ /* 0x000ea20000002100 */
[----:B------:R-:W3:Y:S04]  /*0050*/  LDCU UR6, c[0x0][0x364] ;  /* 0x00006c80ff0677ac */ /* 0x000ee80008000800 */
[----:B------:R-:W-:Y:S01]  /*0060*/  S2UR UR4, SR_CTAID.Y ;  /* 0x00000000000479c3 */ /* 0x000fe20000002600 */
[----:B------:R-:W3:Y:S07]  /*0070*/  S2R R21, SR_TID.Y ;  /* 0x0000000000157919 */ /* 0x000eee0000002200 */
[----:B------:R-:W2:Y:S01]  /*0080*/  S2UR UR7, SR_CTAID.X ;  /* 0x00000000000779c3 */ /* 0x000ea20000002500 */
[----:B0-----:R-:W0:Y:S07]  /*0090*/  I2F.U32.RP R0, R25 ;  /* 0x0000001900007306 */ /* 0x001e2e0000209000 */
[----:B------:R-:W2:Y:S01]  /*00a0*/  LDC R20, c[0x0][0x360] ;  /* 0x0000d800ff147b82 */ /* 0x000ea20000000800 */
[----:B------:R-:W-:-:S07]  /*00b0*/  ISETP.NE.U32.AND P2, PT, R25, RZ, PT ;  /* 0x000000ff1900720c */ /* 0x000fce0003f45070 */
[----:B------:R-:W4:Y:S01]  /*00c0*/  LDC.64 R8, c[0x0][0x3d8] ;  /* 0x0000f600ff087b82 */ /* 0x000f220000000a00 */
[----:B0-----:R-:W0:Y:S07]  /*00d0*/  MUFU.RCP R0, R0 ;  /* 0x0000000000007308 */ /* 0x001e2e0000001000 */
[----:B------:R-:W5:Y:S08]  /*00e0*/  LDC.64 R10, c[0x0][0x3e0] ;  /* 0x0000f800ff0a7b82 */ /* 0x000f700000000a00 */
[----:B------:R-:W5:Y:S01]  /*00f0*/  LDC.64 R12, c[0x0][0x3e8] ;  /* 0x0000fa00ff0c7b82 */ /* 0x000f620000000a00 */
[----:B--2---:R-:W-:-:S02]  /*0100*/  IMAD R20, R20, UR7, R23 ;  /* 0x0000000714147c24 */ /* 0x004fc4000f8e0217 */
[----:B0-----:R-:W-:-:S05]  /*0110*/  VIADD R2, R0, 0xffffffe ;  /* 0x0ffffffe00027836 */ /* 0x001fca0000000000 */
[----:B------:R-:W0:Y:S01]  /*0120*/  LDC.64 R14, c[0x0][0x3f0] ;  /* 0x0000fc00ff0e7b82 */ /* 0x000e220000000a00 */
[----:B------:R2:W1:Y:S07]  /*0130*/  F2I.FTZ.U32.TRUNC.NTZ R3, R2 ;  /* 0x0000000200037305 */ /* 0x00046e000021f000 */
[----:B------:R-:W0:Y:S01]  /*0140*/  LDC.64 R16, c[0x0][0x3d0] ;  /* 0x0000f400ff107b82 */ /* 0x000e220000000a00 */
[----:B--2---:R-:W-:-:S07]  /*0150*/  IMAD.MOV.U32 R2, RZ, RZ, RZ ;  /* 0x000000ffff027224 */ /* 0x004fce00078e00ff */
[----:B------:R-:W2:Y:S01]  /*0160*/  LDC.64 R6, c[0x0][0x388] ;  /* 0x0000e200ff067b82 */ /* 0x000ea20000000a00 */
[----:B-1----:R-:W-:-:S04]  /*0170*/  IMAD.MOV R4, RZ, RZ, -R3 ;  /* 0x000000ffff047224 */ /* 0x002fc800078e0a03 */
[----:B------:R-:W-:-:S03]  /*0180*/  IMAD R5, R4, R25, RZ ;  /* 0x0000001904057224 */ /* 0x000fc600078e02ff */
[----:B------:R-:W1:Y:S01]  /*0190*/  LDC.64 R26, c[0x0][0x380] ;  /* 0x0000e000ff1a7b82 */ /* 0x000e620000000a00 */
[----:B------:R-:W-:-:S06]  /*01a0*/  IMAD.HI.U32 R3, R3, R5, R2 ;  /* 0x0000000503037227 */ /* 0x000fcc00078e0002 */
[----:B------:R-:W-:Y:S01]  /*01b0*/  IMAD.HI.U32 R18, R3, UR4, RZ ;  /* 0x0000000403127c27 */ /* 0x000fe2000f8e00ff */
[----:B------:R-:W1:Y:S04]  /*01c0*/  LDC.64 R22, c[0x0][0x3b0] ;  /* 0x0000ec00ff167b82 */ /* 0x000e680000000a00 */
[----:B------:R-:W-:-:S04]  /*01d0*/  IADD3 R4, PT, PT, -R18, RZ, RZ ;  /* 0x000000ff12047210 */ /* 0x000fc80007ffe1ff */
[----:B------:R-:W3:Y:S01]  /*01e0*/  LDC.64 R2, c[0x0][0x3c0] ;  /* 0x0000f000ff027b82 */ /* 0x000ee20000000a00 */
[----:B------:R-:W-:-:S05]  /*01f0*/  IMAD R0, R25, R4, UR4 ;  /* 0x0000000419007e24 */ /* 0x000fca000f8e0204 */
[C---:B------:R-:W-:Y:S02]  /*0200*/  ISETP.GE.U32.AND P0, PT, R0.reuse, R25, PT ;  /* 0x000000190000720c */ /* 0x040fe40003f06070 */
[----:B------:R-:W2:Y:S08]  /*0210*/  LDC.64 R4, c[0x0][0x398] ;  /* 0x0000e600ff047b82 */ /* 0x000eb00000000a00 */
[----:B------:R-:W1:Y:S03]  /*0220*/  LDC.64 R38, c[0x0][0x3b8] ;  /* 0x0000ee00ff267b82 */ /* 0x000e660000000a00 */
[----:B------:R-:W-:-:S02]  /*0230*/  @P0 IMAD.IADD R0, R0, 0x1, -R25 ;  /* 0x0000000100000824 */ /* 0x000fc400078e0a19 */
[----:B------:R-:W-:-:S03]  /*0240*/  @P0 VIADD R18, R18, 0x1 ;  /* 0x0000000112120836 */ /* 0x000fc60000000000 */
[----:B------:R-:W-:-:S13]  /*0250*/  ISETP.GE.U32.AND P1, PT, R0, R25, PT ;  /* 0x000000190000720c */ /* 0x000fda0003f26070 */
[----:B------:R-:W-:Y:S02]  /*0260*/  @P1 IADD3 R18, PT, PT, R18, 0x1, RZ ;  /* 0x0000000112121810 */ /* 0x000fe40007ffe0ff */
[----:B------:R-:W-:-:S05]  /*0270*/  @!P2 LOP3.LUT R18, RZ, R25, RZ, 0x33, !PT ;  /* 0x00000019ff12a212 */ /* 0x000fca00078e33ff */
[----:B------:R-:W-:Y:S02]  /*0280*/  IMAD.MOV R0, RZ, RZ, -R18 ;  /* 0x000000ffff007224 */ /* 0x000fe400078e0a12 */
[----:B------:R-:W-:Y:S02]  /*0290*/  IMAD R19, R18, UR5, R19 ;  /* 0x0000000512137c24 */ /* 0x000fe4000f8e0213 */
[----:B------:R-:W-:Y:S01]  /*02a0*/  IMAD R0, R25, R0, UR4 ;  /* 0x0000000419007e24 */ /* 0x000fe2000f8e0200 */
[----:B------:R-:W0:Y:S01]  /*02b0*/  LDCU.64 UR4, c[0x0][0x358] ;  /* 0x00006b00ff0477ac */ /* 0x000e220008000a00 */
[----:B---3--:R-:W-:Y:S01]  /*02c0*/  IMAD R2, R19, R2, R20 ;  /* 0x0000000213027224 */ /* 0x008fe200078e0214 */
[----:B------:R-:W3:Y:S01]  /*02d0*/  LDC.64 R24, c[0x0][0x3a8] ;  /* 0x0000ea00ff187b82 */ /* 0x000ee20000000a00 */
[----:B------:R-:W-:-:S04]  /*02e0*/  IMAD R0, R0, UR6, R21 ;  /* 0x0000000600007c24 */ /* 0x000fc8000f8e0215 */
[----:B------:R-:W-:-:S03]  /*02f0*/  IMAD R2, R0, R3, R2 ;  /* 0x0000000300027224 */ /* 0x000fc600078e0202 */
[----:B------:R-:W3:Y:S01]  /*0300*/  LDC.64 R20, c[0x0][0x3a0] ;  /* 0x0000e800ff147b82 */ /* 0x000ee20000000a00 */
[----:B----4-:R-:W-:-:S04]  /*0310*/  IMAD.WIDE R8, R2, 0x8, R8 ;  /* 0x0000000802087825 */ /* 0x010fc800078e0208 */
[C---:B-----5:R-:W-:Y:S01]  /*0320*/  IMAD.WIDE R10, R2.reuse, 0x8, R10 ;  /* 0x00000008020a7825 */ /* 0x060fe200078e020a */
[----:B0-----:R-:W-:Y:S03]  /*0330*/  STG.E.64 desc[UR4][R8.64], RZ ;  /* 0x000000ff08007986 */ /* 0x001fe6000c101b04 */
[C---:B------:R-:W-:Y:S01]  /*0340*/  IMAD.WIDE R12, R2.reuse, 0x8, R12 ;  /* 0x00000008020c7825 */ /* 0x040fe200078e020c */
[----:B------:R-:W-:Y:S03]  /*0350*/  STG.E.64 desc[UR4][R10.64], RZ ;  /* 0x000000ff0a007986 */ /* 0x000fe6000c101b04 */
[C---:B------:R-:W-:Y:S01]  /*0360*/  IMAD.WIDE R14, R2.reuse, 0x8, R14 ;  /* 0x00000008020e7825 */ /* 0x040fe200078e020e */
[----:B------:R-:W-:Y:S03]  /*0370*/  STG.E.64 desc[UR4][R12.64], RZ ;  /* 0x000000ff0c007986 */ /* 0x000fe6000c101b04 */
[C---:B------:R-:W-:Y:S01]  /*0380*/  IMAD.WIDE R16, R2.reuse, 0x8, R16 ;  /* 0x0000000802107825 */ /* 0x040fe200078e0210 */
[----:B------:R-:W-:Y:S03]  /*0390*/  STG.E.64 desc[UR4][R14.64], RZ ;  /* 0x000000ff0e007986 */ /* 0x000fe6000c101b04 */
[C---:B--2---:R-:W-:Y:S01]  /*03a0*/  IMAD.WIDE R34, R2.reuse, 0x8, R4 ;  /* 0x0000000802227825 */ /* 0x044fe200078e0204 */
[----:B------:R-:W-:Y:S03]  /*03b0*/  STG.E.64 desc[UR4][R16.64], RZ ;  /* 0x000000ff10007986 */ /* 0x000fe6000c101b04 */
[C---:B------:R-:W-:Y:S01]  /*03c0*/  IMAD.WIDE R6, R2.reuse, 0x8, R6 ;  /* 0x0000000802067825 */ /* 0x040fe200078e0206 */
[----:B------:R-:W-:Y:S03]  /*03d0*/  BAR.SYNC.DEFER_BLOCKING 0x0 ;  /* 0x0000000000007b1d */ /* 0x000fe60000010000 */
[----:B-1----:R-:W-:-:S03]  /*03e0*/  IMAD.WIDE R18, R2, 0x8, R26 ;  /* 0x0000000802127825 */ /* 0x002fc600078e021a */
[----:B------:R-:W2:Y:S04]  /*03f0*/  LDG.E.64 R32, desc[UR4][R6.64] ;  /* 0x0000000406207981 */ /* 0x000ea8000c1e1b00 */
[----:B------:R-:W2:Y:S04]  /*0400*/  LDG.E.64 R34, desc[UR4][R34.64] ;  /* 0x0000000422227981 */ /* 0x000ea8000c1e1b00 */
[----:B------:R-:W2:Y:S01]  /*0410*/  LDG.E.64 R36, desc[UR4][R18.64] ;  /* 0x0000000412247981 */ /* 0x000ea2000c1e1b00 */
[----:B---3--:R-:W-:-:S03]  /*0420*/  IMAD.WIDE R20, R2, 0x8, R20 ;  /* 0x0000000802147825 */ /* 0x008fc600078e0214 */
[----:B------:R-:W3:Y:S01]  /*0430*/  LDG.E.64 R30, desc[UR4][R18.64+0x8] ;  /* 0x00000804121e7981 */ /* 0x000ee2000c1e1b00 */
[----:B------:R-:W-:-:S03]  /*0440*/  IMAD.WIDE R22, R2, 0x8, R22 ;  /* 0x0000000802167825 */ /* 0x000fc600078e0216 */
[----:B------:R-:W3:Y:S01]  /*0450*/  LDG.E.64 R28, desc[UR4][R20.64] ;  /* 0x00000004141c7981 */ /* 0x000ee2000c1e1b00 */
[----:B------:R-:W-:-:S03]  /*0460*/  IMAD.WIDE R24, R2, 0x8, R24 ;  /* 0x0000000802187825 */ /* 0x000fc600078e0218 */
[----:B------:R-:W4:Y:S04]  /*0470*/  LDG.E.64 R4, desc[UR4][R18.64+-0x8] ;  /* 0xfffff80412047981 */ /* 0x000f28000c1e1b00 */
[----:B------:R-:W4:Y:S01]  /*0480*/  LDG.E.64 R6, desc[UR4][R22.64] ;  /* 0x0000000416067981 */ /* 0x000f22000c1e1b00 */
[----:B--2---:R-:W-:Y:S01]  /*0490*/  DFMA R32, -R34, R36, R32 ;  /* 0x000000242220722b */ /* 0x004fe20000000120 */
[----:B------:R-:W-:Y:S02]  /*04a0*/  IMAD.WIDE R36, R3, 0x8, R18 ;  /* 0x0000000803247825 */ /* 0x000fe400078e0212 */
[----:B------:R-:W2:Y:S02]  /*04b0*/  LDG.E.64 R34, desc[UR4][R24.64] ;  /* 0x0000000418227981 */ /* 0x000ea4000c1e1b00 */
[----:B------:R-:W-:-:S02]  /*04c0*/  IMAD.IADD R3, R2, 0x1, -R3 ;  /* 0x0000000102037824 */ /* 0x000fc400078e0a03 */
[----:B------:R-:W2:Y:S02]  /*04d0*/  LDG.E.64 R36, desc[UR4][R36.64] ;  /* 0x0000000424247981 */ /* 0x000ea4000c1e1b00 */
[----:B------:R-:W-:-:S04]  /*04e0*/  IMAD.WIDE R40, R3, 0x8, R26 ;  /* 0x0000000803287825 */ /* 0x000fc800078e021a */
[C---:B------:R-:W-:Y:S02]  /*04f0*/  IMAD.WIDE R26, R2.reuse, 0x8, R38 ;  /* 0x00000008021a7825 */ /* 0x040fe400078e0226 */
[----:B------:R-:W5:Y:S04]  /*0500*/  LDG.E.64 R40, desc[UR4][R40.64] ;  /* 0x0000000428287981 */ /* 0x000f68000c1e1b00 */
[----:B------:R-:W5:Y:S01]  /*0510*/  LDG.E.64 R38, desc[UR4][R26.64] ;  /* 0x000000041a267981 */ /* 0x000f62000c1e1b00 */
[----:B---3--:R-:W-:Y:S01]  /*0520*/  DFMA R30, R28, R30, R32 ;  /* 0x0000001e1c1e722b */ /* 0x008fe20000000020 */
[----:B------:R-:W0:Y:S07]  /*0530*/  LDC.64 R28, c[0x0][0x390] ;  /* 0x0000e400ff1c7b82 */ /* 0x000e2e0000000a00 */
[----:B----4-:R-:W-:Y:S01]  /*0540*/  DFMA R4, R6, R4, R30 ;  /* 0x000000040604722b */ /* 0x010fe2000000001e */
[----:B0-----:R-:W-:-:S07]  /*0550*/  IMAD.WIDE R28, R2, 0x8, R28 ;  /* 0x00000008021c7825 */ /* 0x001fce00078e021c */
[----:B--2---:R-:W-:-:S08]  /*0560*/  DFMA R4, R34, R36, R4 ;  /* 0x000000242204722b */ /* 0x004fd00000000004 */
[----:B-----5:R-:W-:-:S07]  /*0570*/  DFMA R4, R38, R40, R4 ;  /* 0x000000282604722b */ /* 0x020fce0000000004 */
[----:B------:R0:W-:Y:S01]  /*0580*/  STG.E.64 desc[UR4][R8.64], R4 ;  /* 0x0000000408007986 */ /* 0x0001e2000c101b04 */
[----:B------:R-:W-:Y:S06]  /*0590*/  BAR.SYNC.DEFER_BLOCKING 0x0 ;  /* 0x0000000000007b1d */ /* 0x000fec0000010000 */
[----:B------:R-:W2:Y:S04]  /*05a0*/  LDG.E.64 R6, desc[UR4][R28.64] ;  /* 0x000000041c067981 */ /* 0x000ea8000c1e1b00 */
[----:B------:R-:W0:Y:S01]  /*05b0*/  LDG.E.64 R30, desc[UR4][R8.64] ;  /* 0x00000004081e7981 */ /* 0x000e22000c1e1b00 */
[----:B------:R-:W-:Y:S01]  /*05c0*/  MOV R32, 0x1 ;  /* 0x0000000100207802 */ /* 0x000fe20000000f00 */
[----:B------:R-:W-:Y:S01]  /*05d0*/  BSSY.RECONVERGENT B0, `(.L_x_1) ;  /* 0x0000015000007945 */ /* 0x000fe20003800200 */
[----:B--2---:R-:W1:Y:S04]  /*05e0*/  MUFU.RCP64H R33, R7 ;  /* 0x0000000700217308 */ /* 0x004e680000001800 */
[----:B-1----:R-:W-:-:S08]  /*05f0*/  DFMA R34, -R6, R32, 1 ;  /* 0x3ff000000622742b */ /* 0x002fd00000000120 */
[----:B------:R-:W-:-:S08]  /*0600*/  DFMA R34, R34, R34, R34 ;  /* 0x000000222222722b */ /* 0x000fd00000000022 */
[----:B------:R-:W-:-:S08]  /*0610*/  DFMA R34, R32, R34, R32 ;  /* 0x000000222022722b */ /* 0x000fd00000000020 */
[----:B------:R-:W-:-:S08]  /*0620*/  DFMA R32, -R6, R34, 1 ;  /* 0x3ff000000620742b */ /* 0x000fd00000000122 */
[----:B------:R-:W-:-:S08]  /*0630*/  DFMA R32, R34, R32, R34 ;  /* 0x000000202220722b */ /* 0x000fd00000000022 */
[----:B0-----:R-:W-:-:S08]  /*0640*/  DMUL R4, R30, R32 ;  /* 0x000000201e047228 */ /* 0x001fd00000000000 */
[----:B------:R-:W-:-:S08]  /*0650*/  DFMA R34, -R6, R4, R30 ;  /* 0x000000040622722b */ /* 0x000fd0000000011e */
[----:B------:R-:W-:Y:S01]  /*0660*/  DFMA R4, R32, R34, R4 ;  /* 0x000000222004722b */ /* 0x000fe20000000004 */
[----:B------:R-:W-:-:S09]  /*0670*/  FSETP.GEU.AND P1, PT, |R31|, 6.5827683646048100446e-37, PT ;  /* 0x036000001f00780b */ /* 0x000fd20003f2e200 */
[----:B------:R-:W-:-:S05]  /*0680*/  FFMA R0, RZ, R7, R5 ;  /* 0x00000007ff007223 */ /* 0x000fca0000000005 */
[----:B------:R-:W-:-:S13]  /*0690*/  FSETP.GT.AND P0, PT, |R0|, 1.469367938527859385e-39, PT ;  /* 0x001000000000780b */ /* 0x000fda0003f04200 */
[----:B------:R-:W-:Y:S05]  /*06a0*/  @P0 BRA P1, `(.L_x_2) ;  /* 0x00000000001c0947 */ /* 0x000fea0000800000 */
[----:B------:R-:W-:Y:S01]  /*06b0*/  IMAD.MOV.U32 R34, RZ, RZ, R30 ;  /* 0x000000ffff227224 */ /* 0x000fe200078e001e */
[----:B------:R-:W-:Y:S01]  /*06c0*/  MOV R33, R7 ;  /* 0x0000000700217202 */ /* 0x000fe20000000f00 */
[----:B------:R-:W-:Y:S01]  /*06d0*/  IMAD.MOV.U32 R35, RZ, RZ, R31 ;  /* 0x000000ffff237224 */ /* 0x000fe200078e001f */
[----:B------:R-:W-:-:S07]  /*06e0*/  MOV R0, 0x700 ;  /* 0x0000070000007802 */ /* 0x000fce0000000f00 */
[----:B------:R-:W-:Y:S05]  /*06f0*/  CALL.REL.NOINC `($__internal_0_$__cuda_sm20_div_rn_f64_full) ;  /* 0x0000000400a07944 */ /* 0x000fea0003c00000 */
[----:B------:R-:W-:Y:S02]  /*0700*/  IMAD.MOV.U32 R4, RZ, RZ, R6 ;  /* 0x000000ffff047224 */ /* 0x000fe400078e0006 */
[----:B------:R-:W-:-:S07]  /*0710*/  IMAD.MOV.U32 R5, RZ, RZ, R7 ;  /* 0x000000ffff057224 */ /* 0x000fce00078e0007 */
.L_x_2:
[----:B------:R-:W-:Y:S05]  /*0720*/  BSYNC.RECONVERGENT B0 ;  /* 0x0000000000007941 */ /* 0x000fea0003800200 */
.L_x_1:
[----:B------:R0:W-:Y:S01]  /*0730*/  STG.E.64 desc[UR4][R12.64], R4 ;  /* 0x000000040c007986 */ /* 0x0001e2000c101b04 */
[----:B------:R-:W1:Y:S08]  /*0740*/  LDC R37, c[0x0][0x3c4] ;  /* 0x0000f100ff257b82 */ /* 0x000e700000000800 */
[----:B------:R-:W-:Y:S08]  /*0750*/  BAR.SYNC.DEFER_BLOCKING 0x0 ;  /* 0x0000000000007b1d */ /* 0x000ff00000010000 */
[----:B------:R-:W2:Y:S01]  /*0760*/  LDC.64 R38, c[0x0][0x3e8] ;  /* 0x0000fa00ff267b82 */ /* 0x000ea20000000a00 */
[----:B------:R-:W0:Y:S04]  /*0770*/  LDG.E.64 R34, desc[UR4][R8.64] ;  /* 0x0000000408227981 */ /* 0x000e28000c1e1b00 */
[----:B------:R-:W0:Y:S04]  /*0780*/  LDG.E.64 R40, desc[UR4][R20.64] ;  /* 0x0000000414287981 */ /* 0x000e28000c1e1b00 */
[----:B------:R-:W0:Y:S04]  /*0790*/  LDG.E.64 R42, desc[UR4][R12.64+0x8] ;  /* 0x000008040c2a7981 */ /* 0x000e28000c1e1b00 */
[----:B------:R-:W3:Y:S04]  /*07a0*/  LDG.E.64 R6, desc[UR4][R28.64] ;  /* 0x000000041c067981 */ /* 0x000ee8000c1e1b00 */
[----:B------:R-:W4:Y:S04]  /*07b0*/  LDG.E.64 R30, desc[UR4][R22.64] ;  /* 0x00000004161e7981 */ /* 0x000f28000c1e1b00 */
[----:B------:R-:W4:Y:S01]  /*07c0*/  LDG.E.64 R32, desc[UR4][R12.64+-0x8] ;  /* 0xfffff8040c207981 */ /* 0x000f22000c1e1b00 */
[----:B-1----:R-:W-:-:S06]  /*07d0*/  IMAD.WIDE R36, R37, 0x8, R12 ;  /* 0x0000000825247825 */ /* 0x002fcc00078e020c */
[----:B------:R-:W5:Y:S01]  /*07e0*/  LDG.E.64 R36, desc[UR4][R36.64] ;  /* 0x0000000424247981 */ /* 0x000f62000c1e1b00 */
[----:B0-----:R-:W-:-:S03]  /*07f0*/  DFMA R4, R40, R42, R34 ;  /* 0x0000002a2804722b */ /* 0x001fc60000000022 */
[----:B------:R-:W5:Y:S01]  /*0800*/  LDG.E.64 R34, desc[UR4][R24.64] ;  /* 0x0000000418227981 */ /* 0x000f62000c1e1b00 */
[----:B--2---:R-:W-:-:S03]  /*0810*/  IMAD.WIDE R40, R3, 0x8, R38 ;  /* 0x0000000803287825 */ /* 0x004fc600078e0226 */
[----:B------:R-:W2:Y:S04]  /*0820*/  LDG.E.64 R42, desc[UR4][R26.64] ;  /* 0x000000041a2a7981 */ /* 0x000ea8000c1e1b00 */
[----:B------:R-:W2:Y:S01]  /*0830*/  LDG.E.64 R40, desc[UR4][R40.64] ;  /* 0x0000000428287981 */ /* 0x000ea2000c1e1b00 */
[----:B---3--:R-:W0:Y:S01]  /*0840*/  MUFU.RCP64H R39, R7 ;  /* 0x0000000700277308 */ /* 0x008e220000001800 */
[----:B------:R-:W-:Y:S01]  /*0850*/  MOV R38, 0x1 ;  /* 0x0000000100267802 */ /* 0x000fe20000000f00 */
[----:B----4-:R-:W-:-:S05]  /*0860*/  DFMA R4, R30, R32, R4 ;  /* 0x000000201e04722b */ /* 0x010fca0000000004 */
[----:B0-----:R-:W-:-:S08]  /*0870*/  DFMA R30, -R6, R38, 1 ;  /* 0x3ff00000061e742b */ /* 0x001fd00000000126 */
[----:B------:R-:W-:-:S08]  /*0880*/  DFMA R30, R30, R30, R30 ;  /* 0x0000001e1e1e722b */ /* 0x000fd0000000001e */
[----:B------:R-:W-:Y:S01]  /*0890*/  DFMA R38, R38, R30, R38 ;  /* 0x0000001e2626722b */ /* 0x000fe20000000026 */
[----:B------:R-:W-:Y:S01]  /*08a0*/  BSSY.RECONVERGENT B0, `(.L_x_3) ;  /* 0x0000011000007945 */ /* 0x000fe20003800200 */
[----:B-----5:R-:W-:-:S06]  /*08b0*/  DFMA R34, R34, R36, R4 ;  /* 0x000000242222722b */ /* 0x020fcc0000000004 */
[----:B------:R-:W-:Y:S02]  /*08c0*/  DFMA R4, -R6, R38, 1 ;  /* 0x3ff000000604742b */ /* 0x000fe40000000126 */
[----:B--2---:R-:W-:-:S06]  /*08d0*/  DFMA R34, R42, R40, R34 ;  /* 0x000000282a22722b */ /* 0x004fcc0000000022 */
[----:B------:R-:W-:-:S08]  /*08e0*/  DFMA R4, R38, R4, R38 ;  /* 0x000000042604722b */ /* 0x000fd00000000026 */
[----:B------:R-:W-:-:S08]  /*08f0*/  DMUL R30, R34, R4 ;  /* 0x00000004221e7228 */ /* 0x000fd00000000000 */
[----:B------:R-:W-:-:S08]  /*0900*/  DFMA R32, -R6, R30, R34 ;  /* 0x0000001e0620722b */ /* 0x000fd00000000122 */
[----:B------:R-:W-:Y:S01]  /*0910*/  DFMA R4, R4, R32, R30 ;  /* 0x000000200404722b */ /* 0x000fe2000000001e */
[----:B------:R-:W-:-:S09]  /*0920*/  FSETP.GEU.AND P1, PT, |R35|, 6.5827683646048100446e-37, PT ;  /* 0x036000002300780b */ /* 0x000fd20003f2e200 */
[----:B------:R-:W-:-:S05]  /*0930*/  FFMA R0, RZ, R7, R5 ;  /* 0x00000007ff007223 */ /* 0x000fca0000000005 */
[----:B------:R-:W-:-:S13]  /*0940*/  FSETP.GT.AND P0, PT, |R0|, 1.469367938527859385e-39, PT ;  /* 0x001000000000780b */ /* 0x000fda0003f04200 */
[----:B------:R-:W-:Y:S05]  /*0950*/  @P0 BRA P1, `(.L_x_4) ;  /* 0x0000000000140947 */ /* 0x000fea0000800000 */
[----:B------:R-:W-:Y:S01]  /*0960*/  IMAD.MOV.U32 R33, RZ, RZ, R7 ;  /* 0x000000ffff217224 */ /* 0x000fe200078e0007 */
[----:B------:R-:W-:-:S07]  /*0970*/  MOV R0, 0x990 ;  /* 0x0000099000007802 */ /* 0x000fce0000000f00 */
[----:B------:R-:W-:Y:S05]  /*0980*/  CALL.REL.NOINC `($__internal_0_$__cuda_sm20_div_rn_f64_full) ;  /* 0x0000000000fc7944 */ /* 0x000fea0003c00000 */
[----:B------:R-:W-:Y:S01]  /*0990*/  IMAD.MOV.U32 R4, RZ, RZ, R6 ;  /* 0x000000ffff047224 */ /* 0x000fe200078e0006 */
[----:B------:R-:W-:-:S07]  /*09a0*/  MOV R5, R7 ;  /* 0x0000000700057202 */ /* 0x000fce0000000f00 */
.L_x_4:
[----:B------:R-:W-:Y:S05]  /*09b0*/  BSYNC.RECONVERGENT B0 ;  /* 0x0000000000007941 */ /* 0x000fea0003800200 */
.L_x_3:
[----:B------:R0:W-:Y:S01]  /*09c0*/  STG.E.64 desc[UR4][R14.64], R4 ;  /* 0x000000040e007986 */ /* 0x0001e2000c101b04 */
[----:B------:R-:W1:Y:S08]  /*09d0*/  LDC R35, c[0x0][0x3c4] ;  /* 0x0000f100ff237b82 */ /* 0x000e700000000800 */
[----:B------:R-:W-:Y:S08]  /*09e0*/  BAR.SYNC.DEFER_BLOCKING 0x0 ;  /* 0x0000000000007b1d */ /* 0x000ff00000010000 */
[----:B------:R-:W2:Y:S01]  /*09f0*/  LDC.64 R32, c[0x0][0x3f0] ;  /* 0x0000fc00ff207b82 */ /* 0x000ea20000000a00 */
[----:B------:R-:W3:Y:S04]  /*0a00*/  LDG.E.64 R28, desc[UR4][R28.64] ;  /* 0x000000041c1c7981 */ /* 0x000ee8000c1e1b00 */
[----:B------:R-:W4:Y:S04]  /*0a10*/  LDG.E.64 R8, desc[UR4][R8.64] ;  /* 0x0000000408087981 */ /* 0x000f28000c1e1b00 */
[----:B------:R-:W4:Y:S04]  /*0a20*/  LDG.E.64 R20, desc[UR4][R20.64] ;  /* 0x0000000414147981 */ /* 0x000f28000c1e1b00 */
[----:B------:R-:W4:Y:S01]  /*0a30*/  LDG.E.64 R6, desc[UR4][R14.64+0x8] ;  /* 0x000008040e067981 */ /* 0x000f22000c1e1b00 */
[----:B-1----:R-:W-:-:S03]  /*0a40*/  IMAD.WIDE R34, R35, 0x8, R14 ;  /* 0x0000000823227825 */ /* 0x002fc600078e020e */
[----:B------:R-:W5:Y:S04]  /*0a50*/  LDG.E.64 R22, desc[UR4][R22.64] ;  /* 0x0000000416167981 */ /* 0x000f68000c1e1b00 */
[----:B------:R-:W5:Y:S01]  /*0a60*/  LDG.E.64 R30, desc[UR4][R14.64+-0x8] ;  /* 0xfffff8040e1e7981 */ /* 0x000f62000c1e1b00 */
[----:B--2---:R-:W-:-:S03]  /*0a70*/  IMAD.WIDE R32, R3, 0x8, R32 ;  /* 0x0000000803207825 */ /* 0x004fc600078e0220 */
[----:B------:R-:W2:Y:S04]  /*0a80*/  LDG.E.64 R24, desc[UR4][R24.64] ;  /* 0x0000000418187981 */ /* 0x000ea8000c1e1b00 */
[----:B0-----:R-:W2:Y:S04]  /*0a90*/  LDG.E.64 R4, desc[UR4][R34.64] ;  /* 0x0000000422047981 */ /* 0x001ea8000c1e1b00 */
[----:B------:R-:W2:Y:S04]  /*0aa0*/  LDG.E.64 R26, desc[UR4][R26.64] ;  /* 0x000000041a1a7981 */ /* 0x000ea8000c1e1b00 */
[----:B------:R-:W2:Y:S01]  /*0ab0*/  LDG.E.64 R32, desc[UR4][R32.64] ;  /* 0x0000000420207981 */ /* 0x000ea2000c1e1b00 */
[----:B------:R-:W-:Y:S01]  /*0ac0*/  IMAD.MOV.U32 R36, RZ, RZ, 0x1 ;  /* 0x00000001ff247424 */ /* 0x000fe200078e00ff */
[----:B------:R-:W-:Y:S01]  /*0ad0*/  BSSY.RECONVERGENT B0, `(.L_x_5) ;  /* 0x0000018000007945 */ /* 0x000fe20003800200 */
[----:B---3--:R-:W0:Y:S01]  /*0ae0*/  MUFU.RCP64H R37, R29 ;  /* 0x0000001d00257308 */ /* 0x008e220000001800 */
[----:B----4-:R-:W-:-:S03]  /*0af0*/  DFMA R6, R20, R6, R8 ;  /* 0x000000061406722b */ /* 0x010fc60000000008 */
[----:B0-----:R-:W-:-:S05]  /*0b00*/  DFMA R38, -R28, R36, 1 ;  /* 0x3ff000001c26742b */ /* 0x001fca0000000124 */
[----:B-----5:R-:W-:-:S03]  /*0b10*/  DFMA R6, R22, R30, R6 ;  /* 0x0000001e1606722b */ /* 0x020fc60000000006 */
[----:B------:R-:W-:-:S05]  /*0b20*/  DFMA R38, R38, R38, R38 ;  /* 0x000000262626722b */ /* 0x000fca0000000026 */
[----:B--2---:R-:W-:-:S03]  /*0b30*/  DFMA R4, R24, R4, R6 ;  /* 0x000000041804722b */ /* 0x004fc60000000006 */
[----:B------:R-:W-:-:S05]  /*0b40*/  DFMA R38, R36, R38, R36 ;  /* 0x000000262426722b */ /* 0x000fca0000000024 */
[----:B------:R-:W-:-:S03]  /*0b50*/  DFMA R34, R26, R32, R4 ;  /* 0x000000201a22722b */ /* 0x000fc60000000004 */
[----:B------:R-:W-:-:S07]  /*0b60*/  DFMA R6, -R28, R38, 1 ;  /* 0x3ff000001c06742b */ /* 0x000fce0000000126 */
[----:B------:R-:W-:Y:S01]  /*0b70*/  FSETP.GEU.AND P1, PT, |R35|, 6.5827683646048100446e-37, PT ;  /* 0x036000002300780b */ /* 0x000fe20003f2e200 */
[----:B------:R-:W-:-:S08]  /*0b80*/  DFMA R6, R38, R6, R38 ;  /* 0x000000062606722b */ /* 0x000fd00000000026 */
[----:B------:R-:W-:-:S08]  /*0b90*/  DMUL R4, R34, R6 ;  /* 0x0000000622047228 */ /* 0x000fd00000000000 */
[----:B------:R-:W-:-:S08]  /*0ba0*/  DFMA R8, -R28, R4, R34 ;  /* 0x000000041c08722b */ /* 0x000fd00000000122 */
[----:B------:R-:W-:-:S10]  /*0bb0*/  DFMA R4, R6, R8, R4 ;  /* 0x000000080604722b */ /* 0x000fd40000000004 */
[----:B------:R-:W-:-:S05]  /*0bc0*/  FFMA R0, RZ, R29, R5 ;  /* 0x0000001dff007223 */ /* 0x000fca0000000005 */
[----:B------:R-:W-:-:S13]  /*0bd0*/  FSETP.GT.AND P0, PT, |R0|, 1.469367938527859385e-39, PT ;  /* 0x001000000000780b */ /* 0x000fda0003f04200 */
[----:B------:R-:W-:Y:S05]  /*0be0*/  @P0 BRA P1, `(.L_x_6) ;  /* 0x0000000000180947 */ /* 0x000fea0000800000 */
[----:B------:R-:W-:Y:S01]  /*0bf0*/  IMAD.MOV.U32 R6, RZ, RZ, R28 ;  /* 0x000000ffff067224 */ /* 0x000fe200078e001c */
[----:B------:R-:W-:Y:S02]  /*0c00*/  MOV R33, R29 ;  /* 0x0000001d00217202 */ /* 0x000fe40000000f00 */
[----:B------:R-:W-:-:S07]  /*0c10*/  MOV R0, 0xc30 ;  /* 0x00000c3000007802 */ /* 0x000fce0000000f00 */
[----:B------:R-:W-:Y:S05]  /*0c20*/  CALL.REL.NOINC `($__internal_0_$__cuda_sm20_div_rn_f64_full) ;  /* 0x0000000000547944 */ /* 0x000fea0003c00000 */
[----:B------:R-:W-:Y:S02]  /*0c30*/  IMAD.MOV.U32 R4, RZ, RZ, R6 ;  /* 0x000000ffff047224 */ /* 0x000fe400078e0006 */
[----:B------:R-:W-:-:S07]  /*0c40*/  IMAD.MOV.U32 R5, RZ, RZ, R7 ;  /* 0x000000ffff057224 */ /* 0x000fce00078e0007 */
.L_x_6:
[----:B------:R-:W-:Y:S05]  /*0c50*/  BSYNC.RECONVERGENT B0 ;  /* 0x0000000000007941 */ /* 0x000fea0003800200 */
.L_x_5:
[----:B------:R-:W0:Y:S01]  /*0c60*/  LDC.64 R6, c[0x0][0x3f8] ;  /* 0x0000fe00ff067b82 */ /* 0x000e220000000a00 */
[----:B------:R1:W-:Y:S07]  /*0c70*/  STG.E.64 desc[UR4][R12.64], R4 ;  /* 0x000000040c007986 */ /* 0x0003ee000c101b04 */
[----:B------:R-:W-:Y:S01]  /*0c80*/  BAR.SYNC.DEFER_BLOCKING 0x0 ;  /* 0x0000000000007b1d */ /* 0x000fe20000010000 */
[----:B0-----:R-:W-:-:S05]  /*0c90*/  IMAD.WIDE R2, R2, 0x8, R6 ;  /* 0x0000000802027825 */ /* 0x001fca00078e0206 */
[----:B------:R-:W2:Y:S04]  /*0ca0*/  LDG.E.64 R14, desc[UR4][R14.64] ;  /* 0x000000040e0e7981 */ /* 0x000ea8000c1e1b00 */
[----:B------:R-:W3:Y:S04]  /*0cb0*/  LDG.E.64 R2, desc[UR4][R2.64] ;  /* 0x0000000402027981 */ /* 0x000ee8000c1e1b00 */
[----:B------:R-:W4:Y:S01]  /*0cc0*/  LDG.E.64 R6, desc[UR4][R12.64] ;  /* 0x000000040c067981 */ /* 0x000f22000c1e1b00 */
[----:B---3--:R-:W-:-:S08]  /*0cd0*/  DADD R8, -R2, 1 ;  /* 0x3ff0000002087429 */ /* 0x008fd00000000100 */
[----:B--2---:R-:W-:-:S08]  /*0ce0*/  DMUL R8, R8, R14 ;  /* 0x0000000e08087228 */ /* 0x004fd00000000000 */
[----:B----4-:R-:W-:-:S07]  /*0cf0*/  DFMA R6, R2, R6, R8 ;  /* 0x000000060206722b */ /* 0x010fce0000000008 */
[----:B------:R-:W-:Y:S01]  /*0d00*/  STG.E.64 desc[UR4][R10.64], R6 ;  /* 0x000000060a007986 */ /* 0x000fe2000c101b04 */
[----:B------:R-:W-:Y:S06]  /*0d10*/  BAR.SYNC.DEFER_BLOCKING 0x0 ;  /* 0x0000000000007b1d */ /* 0x000fec0000010000 */
[----:B------:R-:W2:Y:S04]  /*0d20*/  LDG.E.64 R18, desc[UR4][R18.64] ;  /* 0x0000000412127981 */ /* 0x000ea8000c1e1b00 */
[----:B-1----:R-:W2:Y:S02]  /*0d30*/  LDG.E.64 R4, desc[UR4][R10.64] ;  /* 0x000000040a047981 */ /* 0x002ea4000c1e1b00 */
[----:B--2---:R-:W-:-:S07]  /*0d40*/  DADD R4, R18, R4 ;  /* 0x0000000012047229 */ /* 0x004fce0000000004 */
[----:B------:R-:W-:Y:S01]  /*0d50*/  STG.E.64 desc[UR4][R16.64], R4 ;  /* 0x0000000410007986 */ /* 0x000fe2000c101b04 */
[----:B------:R-:W-:Y:S06]  /*0d60*/  BAR.SYNC.DEFER_BLOCKING 0x0 ;  /* 0x0000000000007b1d */ /* 0x000fec0000010000 */
[----:B------:R-:W-:Y:S05]  /*0d70*/  EXIT ;  /* 0x000000000000794d */ /* 0x000fea0003800000 */
        .weak           $__internal_0_$__cuda_sm20_div_rn_f64_full
        .type           $__internal_0_$__cuda_sm20_div_rn_f64_full,@function
        .size           $__internal_0_$__cuda_sm20_div_rn_f64_full,(.L_x_13 - $__internal_0_$__cuda_sm20_div_rn_f64_full)
$__internal_0_$__cuda_sm20_div_rn_f64_full:
[C---:B------:R-:W-:Y:S01]  /*0d80*/  FSETP.GEU.AND P0, PT, |R33|.reuse, 1.469367938527859385e-39, PT ;  /* 0x001000002100780b */ /* 0x040fe20003f0e200 */
[----:B------:R-:W-:Y:S01]  /*0d90*/  IMAD.MOV.U32 R38, RZ, RZ, 0x1 ;  /* 0x00000001ff267424 */ /* 0x000fe200078e00ff */
[----:B------:R-:W-:Y:S01]  /*0da0*/  LOP3.LUT R30, R33, 0x800fffff, RZ, 0xc0, !PT ;  /* 0x800fffff211e7812 */ /* 0x000fe200078ec0ff */
[----:B------:R-:W-:Y:S01]  /*0db0*/  BSSY.RECONVERGENT B1, `(.L_x_7) ;  /* 0x0000056000017945 */ /* 0x000fe20003800200 */
[----:B------:R-:W-:Y:S02]  /*0dc0*/  MOV R32, R6 ;  /* 0x0000000600207202 */ /* 0x000fe40000000f00 */
[----:B------:R-:W-:Y:S01]  /*0dd0*/  LOP3.LUT R31, R30, 0x3ff00000, RZ, 0xfc, !PT ;  /* 0x3ff000001e1f7812 */ /* 0x000fe200078efcff */
[----:B------:R-:W-:Y:S01]  /*0de0*/  IMAD.MOV.U32 R30, RZ, RZ, R6 ;  /* 0x000000ffff1e7224 */ /* 0x000fe200078e0006 */
[C---:B------:R-:W-:Y:S02]  /*0df0*/  FSETP.GEU.AND P2, PT, |R35|.reuse, 1.469367938527859385e-39, PT ;  /* 0x001000002300780b */ /* 0x040fe40003f4e200 */
[----:B------:R-:W-:-:S02]  /*0e00*/  LOP3.LUT R5, R35, 0x7ff00000, RZ, 0xc0, !PT ;  /* 0x7ff0000023057812 */ /* 0x000fc400078ec0ff */
[----:B------:R-:W-:Y:S01]  /*0e10*/  LOP3.LUT R42, R33, 0x7ff00000, RZ, 0xc0, !PT ;  /* 0x7ff00000212a7812 */ /* 0x000fe200078ec0ff */
[----:B------:R-:W-:-:S03]  /*0e20*/  @!P0 DMUL R30, R32, 8.98846567431157953865e+307 ;  /* 0x7fe00000201e8828 */ /* 0x000fc60000000000 */
[----:B------:R-:W-:-:S03]  /*0e30*/  ISETP.GE.U32.AND P1, PT, R5, R42, PT ;  /* 0x0000002a0500720c */ /* 0x000fc60003f26070 */
[----:B------:R-:W0:Y:S02]  /*0e40*/  MUFU.RCP64H R39, R31 ;  /* 0x0000001f00277308 */ /* 0x000e240000001800 */
[----:B------:R-:W-:Y:S02]  /*0e50*/  @!P2 LOP3.LUT R4, R33, 0x7ff00000, RZ, 0xc0, !PT ;  /* 0x7ff000002104a812 */ /* 0x000fe400078ec0ff */
[----:B------:R-:W-:Y:S02]  /*0e60*/  @!P0 LOP3.LUT R42, R31, 0x7ff00000, RZ, 0xc0, !PT ;  /* 0x7ff000001f2a8812 */ /* 0x000fe400078ec0ff */
[----:B------:R-:W-:Y:S02]  /*0e70*/  @!P2 ISETP.GE.U32.AND P3, PT, R5, R4, PT ;  /* 0x000000040500a20c */ /* 0x000fe40003f66070 */
[----:B------:R-:W-:-:S04]  /*0e80*/  MOV R4, 0x1ca00000 ;  /* 0x1ca0000000047802 */ /* 0x000fc80000000f00 */
[----:B------:R-:W-:-:S04]  /*0e90*/  @!P2 SEL R37, R4, 0x63400000, !P3 ;  /* 0x634000000425a807 */ /* 0x000fc80005800000 */
[----:B------:R-:W-:Y:S01]  /*0ea0*/  @!P2 LOP3.LUT R40, R37, 0x80000000, R35, 0xf8, !PT ;  /* 0x800000002528a812 */ /* 0x000fe200078ef823 */
[----:B0-----:R-:W-:-:S03]  /*0eb0*/  DFMA R6, R38, -R30, 1 ;  /* 0x3ff000002606742b */ /* 0x001fc6000000081e */
[----:B------:R-:W-:Y:S01]  /*0ec0*/  @!P2 LOP3.LUT R41, R40, 0x100000, RZ, 0xfc, !PT ;  /* 0x001000002829a812 */ /* 0x000fe200078efcff */
[----:B------:R-:W-:-:S04]  /*0ed0*/  @!P2 IMAD.MOV.U32 R40, RZ, RZ, RZ ;  /* 0x000000ffff28a224 */ /* 0x000fc800078e00ff */
[----:B------:R-:W-:-:S08]  /*0ee0*/  DFMA R6, R6, R6, R6 ;  /* 0x000000060606722b */ /* 0x000fd00000000006 */
[----:B------:R-:W-:Y:S01]  /*0ef0*/  DFMA R38, R38, R6, R38 ;  /* 0x000000062626722b */ /* 0x000fe20000000026 */
[----:B------:R-:W-:Y:S01]  /*0f00*/  SEL R7, R4, 0x63400000, !P1 ;  /* 0x6340000004077807 */ /* 0x000fe20004800000 */
[----:B------:R-:W-:-:S03]  /*0f10*/  IMAD.MOV.U32 R6, RZ, RZ, R34 ;  /* 0x000000ffff067224 */ /* 0x000fc600078e0022 */
[----:B------:R-:W-:-:S03]  /*0f20*/  LOP3.LUT R7, R7, 0x800fffff, R35, 0xf8, !PT ;  /* 0x800fffff07077812 */ /* 0x000fc600078ef823 */
[----:B------:R-:W-:-:S03]  /*0f30*/  DFMA R36, R38, -R30, 1 ;  /* 0x3ff000002624742b */ /* 0x000fc6000000081e */
[----:B------:R-:W-:-:S05]  /*0f40*/  @!P2 DFMA R6, R6, 2, -R40 ;  /* 0x400000000606a82b */ /* 0x000fca0000000828 */
[----:B------:R-:W-:-:S08]  /*0f50*/  DFMA R36, R38, R36, R38 ;  /* 0x000000242624722b */ /* 0x000fd00000000026 */
[----:B------:R-:W-:-:S08]  /*0f60*/  DMUL R38, R36, R6 ;  /* 0x0000000624267228 */ /* 0x000fd00000000000 */
[----:B------:R-:W-:-:S08]  /*0f70*/  DFMA R40, R38, -R30, R6 ;  /* 0x8000001e2628722b */ /* 0x000fd00000000006 */
[----:B------:R-:W-:Y:S01]  /*0f80*/  DFMA R40, R36, R40, R38 ;  /* 0x000000282428722b */ /* 0x000fe20000000026 */
[----:B------:R-:W-:Y:S01]  /*0f90*/  MOV R37, R5 ;  /* 0x0000000500257202 */ /* 0x000fe20000000f00 */
[----:B------:R-:W-:Y:S01]  /*0fa0*/  VIADD R36, R42, 0xffffffff ;  /* 0xffffffff2a247836 */ /* 0x000fe20000000000 */
[----:B------:R-:W-:-:S05]  /*0fb0*/  @!P2 LOP3.LUT R37, R7, 0x7ff00000, RZ, 0xc0, !PT ;  /* 0x7ff000000725a812 */ /* 0x000fca00078ec0ff */
[----:B------:R-:W-:-:S05]  /*0fc0*/  VIADD R5, R37, 0xffffffff ;  /* 0xffffffff25057836 */ /* 0x000fca0000000000 */
[----:B------:R-:W-:-:S04]  /*0fd0*/  ISETP.GT.U32.AND P0, PT, R5, 0x7feffffe, PT ;  /* 0x7feffffe0500780c */ /* 0x000fc80003f04070 */
[----:B------:R-:W-:-:S13]  /*0fe0*/  ISETP.GT.U32.OR P0, PT, R36, 0x7feffffe, P0 ;  /* 0x7feffffe2400780c */ /* 0x000fda0000704470 */
[----:B------:R-:W-:Y:S05]  /*0ff0*/  @P0 BRA `(.L_x_8) ;  /* 0x0000000000700947 */ /* 0x000fea0003800000 */
[----:B------:R-:W-:Y:S01]  /*1000*/  LOP3.LUT R35, R35, 0x7ff00000, RZ, 0xc0, !PT ;  /* 0x7ff0000023237812 */ /* 0x000fe200078ec0ff */
[----:B------:R-:W-:Y:S01]  /*1010*/  IMAD.MOV.U32 R36, RZ, RZ, RZ ;  /* 0x000000ffff247224 */ /* 0x000fe200078e00ff */
[----:B------:R-:W-:-:S04]  /*1020*/  LOP3.LUT R34, R33, 0x7ff00000, RZ, 0xc0, !PT ;  /* 0x7ff0000021227812 */ /* 0x000fc800078ec0ff */
[CC--:B------:R-:W-:Y:S02]  /*1030*/  VIADDMNMX R5, R35.reuse, -R34.reuse, 0xb9600000, !PT ;  /* 0xb960000023057446 */ /* 0x0c0fe40007800922 */
[----:B------:R-:W-:Y:S02]  /*1040*/  ISETP.GE.U32.AND P0, PT, R35, R34, PT ;  /* 0x000000222300720c */ /* 0x000fe40003f06070 */
[----:B------:R-:W-:Y:S02]  /*1050*/  VIMNMX R5, PT, PT, R5, 0x46a00000, PT ;  /* 0x46a0000005057848 */ /* 0x000fe40003fe0100 */
[----:B------:R-:W-:-:S04]  /*1060*/  SEL R34, R4, 0x63400000, !P0 ;  /* 0x6340000004227807 */ /* 0x000fc80004000000 */
[----:B------:R-:W-:-:S05]  /*1070*/  IADD3 R34, PT, PT, -R34, R5, RZ ;  /* 0x0000000522227210 */ /* 0x000fca0007ffe1ff */
[----:B------:R-:W-:-:S06]  /*1080*/  VIADD R37, R34, 0x7fe00000 ;  /* 0x7fe0000022257836 */ /* 0x000fcc0000000000 */
[----:B------:R-:W-:-:S10]  /*1090*/  DMUL R4, R40, R36 ;  /* 0x0000002428047228 */ /* 0x000fd40000000000 */
[----:B------:R-:W-:-:S13]  /*10a0*/  FSETP.GTU.AND P0, PT, |R5|, 1.469367938527859385e-39, PT ;  /* 0x001000000500780b */ /* 0x000fda0003f0c200 */
[----:B------:R-:W-:Y:S05]  /*10b0*/  @P0 BRA `(.L_x_9) ;  /* 0x0000000000940947 */ /* 0x000fea0003800000 */
[----:B------:R-:W-:Y:S01]  /*10c0*/  DFMA R6, R40, -R30, R6 ;  /* 0x8000001e2806722b */ /* 0x000fe20000000006 */
[----:B------:R-:W-:-:S09]  /*10d0*/  MOV R36, RZ ;  /* 0x000000ff00247202 */ /* 0x000fd20000000f00 */
[C---:B------:R-:W-:Y:S02]  /*10e0*/  FSETP.NEU.AND P0, PT, R7.reuse, RZ, PT ;  /* 0x000000ff0700720b */ /* 0x040fe40003f0d000 */
[----:B------:R-:W-:-:S04]  /*10f0*/  LOP3.LUT R33, R7, 0x80000000, R33, 0x48, !PT ;  /* 0x8000000007217812 */ /* 0x000fc800078e4821 */
[----:B------:R-:W-:-:S07]  /*1100*/  LOP3.LUT R37, R33, R37, RZ, 0xfc, !PT ;  /* 0x0000002521257212 */ /* 0x000fce00078efcff */
[----:B------:R-:W-:Y:S05]  /*1110*/  @!P0 BRA `(.L_x_9) ;  /* 0x00000000007c8947 */ /* 0x000fea0003800000 */
[----:B------:R-:W-:Y:S01]  /*1120*/  IMAD.MOV R7, RZ, RZ, -R34 ;  /* 0x000000ffff077224 */ /* 0x000fe200078e0a22 */
[----:B------:R-:W-:Y:S01]  /*1130*/  DMUL.RP R36, R40, R36 ;  /* 0x0000002428247228 */ /* 0x000fe20000008000 */
[----:B------:R-:W-:-:S06]  /*1140*/  IMAD.MOV.U32 R6, RZ, RZ, RZ ;  /* 0x000000ffff067224 */ /* 0x000fcc00078e00ff */
[----:B------:R-:W-:-:S03]  /*1150*/  DFMA R6, R4, -R6, R40 ;  /* 0x800000060406722b */ /* 0x000fc60000000028 */
[----:B------:R-:W-:-:S03]  /*1160*/  LOP3.LUT R33, R37, R33, RZ, 0x3c, !PT ;  /* 0x0000002125217212 */ /* 0x000fc600078e3cff */
[----:B------:R-:W-:-:S04]  /*1170*/  IADD3 R6, PT, PT, -R34, -0x43300000, RZ ;  /* 0xbcd0000022067810 */ /* 0x000fc80007ffe1ff */
[----:B------:R-:W-:-:S04]  /*1180*/  FSETP.NEU.AND P0, PT, |R7|, R6, PT ;  /* 0x000000060700720b */ /* 0x000fc80003f0d200 */
[----:B------:R-:W-:Y:S02]  /*1190*/  FSEL R4, R36, R4, !P0 ;  /* 0x0000000424047208 */ /* 0x000fe40004000000 */
[----:B------:R-:W-:Y:S01]  /*11a0*/  FSEL R5, R33, R5, !P0 ;  /* 0x0000000521057208 */ /* 0x000fe20004000000 */
[----:B------:R-:W-:Y:S06]  /*11b0*/  BRA `(.L_x_9) ;  /* 0x0000000000547947 */ /* 0x000fec0003800000 */
.L_x_8:
[----:B------:R-:W-:-:S14]  /*11c0*/  DSETP.NAN.AND P0, PT, R34, R34, PT ;  /* 0x000000222200722a */ /* 0x000fdc0003f08000 */
[----:B------:R-:W-:Y:S05]  /*11d0*/  @P0 BRA `(.L_x_10) ;  /* 0x0000000000440947 */ /* 0x000fea0003800000 */
[----:B------:R-:W-:-:S14]  /*11e0*/  DSETP.NAN.AND P0, PT, R32, R32, PT ;  /* 0x000000202000722a */ /* 0x000fdc0003f08000 */
[----:B------:R-:W-:Y:S05]  /*11f0*/  @P0 BRA `(.L_x_11) ;  /* 0x0000000000300947 */ /* 0x000fea0003800000 */
[----:B------:R-:W-:Y:S01]  /*1200*/  ISETP.NE.AND P0, PT, R37, R42, PT ;  /* 0x0000002a2500720c */ /* 0x000fe20003f05270 */
[----:B------:R-:W-:Y:S01]  /*1210*/  IMAD.MOV.U32 R5, RZ, RZ, -0x80000 ;  /* 0xfff80000ff057424 */ /* 0x000fe200078e00ff */
[----:B------:R-:W-:-:S11]  /*1220*/  MOV R4, 0x0 ;  /* 0x0000000000047802 */ /* 0x000fd60000000f00 */
[----:B------:R-:W-:Y:S05]  /*1230*/  @!P0 BRA `(.L_x_9) ;  /* 0x0000000000348947 */ /* 0x000fea0003800000 */
[----:B------:R-:W-:Y:S02]  /*1240*/  ISETP.NE.AND P0, PT, R37, 0x7ff00000, PT ;  /* 0x7ff000002500780c */ /* 0x000fe40003f05270 */
[----:B------:R-:W-:Y:S02]  /*1250*/  LOP3.LUT R5, R35, 0x80000000, R33, 0x48, !PT ;  /* 0x8000000023057812 */ /* 0x000fe400078e4821 */
[----:B------:R-:W-:-:S13]  /*1260*/  ISETP.EQ.OR P0, PT, R42, RZ, !P0 ;  /* 0x000000ff2a00720c */ /* 0x000fda0004702670 */
[----:B------:R-:W-:Y:S01]  /*1270*/  @P0 LOP3.LUT R6, R5, 0x7ff00000, RZ, 0xfc, !PT ;  /* 0x7ff0000005060812 */ /* 0x000fe200078efcff */
[----:B------:R-:W-:Y:S01]  /*1280*/  @!P0 IMAD.MOV.U32 R4, RZ, RZ, RZ ;  /* 0x000000ffff048224 */ /* 0x000fe200078e00ff */
[----:B------:R-:W-:-:S03]  /*1290*/  @P0 MOV R4, RZ ;  /* 0x000000ff00040202 */ /* 0x000fc60000000f00 */
[----:B------:R-:W-:Y:S01]  /*12a0*/  @P0 IMAD.MOV.U32 R5, RZ, RZ, R6 ;  /* 0x000000ffff050224 */ /* 0x000fe200078e0006 */
[----:B------:R-:W-:Y:S06]  /*12b0*/  BRA `(.L_x_9) ;  /* 0x0000000000147947 */ /* 0x000fec0003800000 */
.L_x_11:
[----:B------:R-:W-:Y:S01]  /*12c0*/  LOP3.LUT R5, R33, 0x80000, RZ, 0xfc, !PT ;  /* 0x0008000021057812 */ /* 0x000fe200078efcff */
[----:B------:R-:W-:Y:S01]  /*12d0*/  IMAD.MOV.U32 R4, RZ, RZ, R32 ;  /* 0x000000ffff047224 */ /* 0x000fe200078e0020 */
[----:B------:R-:W-:Y:S06]  /*12e0*/  BRA `(.L_x_9) ;  /* 0x0000000000087947 */ /* 0x000fec0003800000 */
.L_x_10:
[----:B------:R-:W-:Y:S02]  /*12f0*/  LOP3.LUT R5, R35, 0x80000, RZ, 0xfc, !PT ;  /* 0x0008000023057812 */ /* 0x000fe400078efcff */
[----:B------:R-:W-:-:S07]  /*1300*/  MOV R4, R34 ;  /* 0x0000002200047202 */ /* 0x000fce0000000f00 */
.L_x_9:
[----:B------:R-:W-:Y:S05]  /*1310*/  BSYNC.RECONVERGENT B1 ;  /* 0x0000000000017941 */ /* 0x000fea0003800200 */
.L_x_7:
[----:B------:R-:W-:Y:S01]  /*1320*/  IMAD.MOV.U32 R6, RZ, RZ, R4 ;  /* 0x000000ffff067224 */ /* 0x000fe200078e0004 */
[----:B------:R-:W-:Y:S01]  /*1330*/  MOV R4, R0 ;  /* 0x0000000000047202 */ /* 0x000fe20000000f00 */
[----:B------:R-:W-:Y:S02]  /*1340*/  IMAD.MOV.U32 R7, RZ, RZ, R5 ;  /* 0x000000ffff077224 */ /* 0x000fe400078e0005 */
[----:B------:R-:W-:-:S04]  /*1350*/  IMAD.MOV.U32 R5, RZ, RZ, 0x0 ;  /* 0x00000000ff057424 */ /* 0x000fc800078e00ff */
[----:B------:R-:W-:Y:S05]  /*1360*/  RET.REL.NODEC R4 `(_Z10gpu_jacobiPdS_S_S_S_S_S_S_iiiS_S_S_S_S_S_liii) ;  /* 0xffffffec04247950 */ /* 0x000fea0003c3ffff */
.L_x_12:
        /* <DEDUP_REMOVED lines=9> */
.L_x_13:


//--------------------- .nv.shared.reserved.0     --------------------------
	.section	.nv.shared.reserved.0,"aw",@nobits
	.weak		__nv_reservedSMEM_offset_0_alias
	.size		__nv_reservedSMEM_offset_0_alias, 0, 64
	.other		__nv_reservedSMEM_offset_0_alias,@"STO_CUDA_RESERVED_SHARED STV_DEFAULT"
__nv_reservedSMEM_offset_0_alias:
	.zero		0
	.zero		64


//--------------------- .nv.constant0._Z9gpu_applyPdS_S_S_S_S_iiiS_liii --------------------------
	.section	.nv.constant0._Z9gpu_applyPdS_S_S_S_S_iiiS_liii,"a",@progbits
	.sectionflags	@""
	.align	4
.nv.constant0._Z9gpu_applyPdS_S_S_S_S_iiiS_liii:
	.zero		988


//--------------------- .nv.constant0._Z10gpu_jacobiPdS_S_S_S_S_S_S_iiiS_S_S_S_S_S_liii --------------------------
	.section	.nv.constant0._Z10gpu_jacobiPdS_S_S_S_S_S_S_iiiS_S_S_S_S_S_liii,"a",@progbits
	.sectionflags	@""
	.align	4
.nv.constant0._Z10gpu_jacobiPdS_S_S_S_S_S_S_iiiS_S_S_S_S_S_liii:
	.zero		1044


//--------------------- SYMBOLS --------------------------

	.type		.nv.reservedSmem.offset0,@object
	.size		.nv.reservedSmem.offset0,0x4
